//
// Generated by NVIDIA NVVM Compiler
//
// Compiler Build ID: CL-36424714
// Cuda compilation tools, release 13.0, V13.0.88
// Based on NVVM 20.0.0
//

.version 9.0
.target sm_100
.address_size 64

	// .globl	_ZN3cub18CUB_300001_SM_10006detail11EmptyKernelIvEEvv
.global .align 1 .b8 _ZN34_INTERNAL_993bdcb7_4_k_cu_c405e7694cuda3std3__45__cpo5beginE[1];
.global .align 1 .b8 _ZN34_INTERNAL_993bdcb7_4_k_cu_c405e7694cuda3std3__45__cpo3endE[1];
.global .align 1 .b8 _ZN34_INTERNAL_993bdcb7_4_k_cu_c405e7694cuda3std3__45__cpo6cbeginE[1];
.global .align 1 .b8 _ZN34_INTERNAL_993bdcb7_4_k_cu_c405e7694cuda3std3__45__cpo4cendE[1];
.global .align 1 .b8 _ZN34_INTERNAL_993bdcb7_4_k_cu_c405e7694cuda3std3__45__cpo6rbeginE[1];
.global .align 1 .b8 _ZN34_INTERNAL_993bdcb7_4_k_cu_c405e7694cuda3std3__45__cpo4rendE[1];
.global .align 1 .b8 _ZN34_INTERNAL_993bdcb7_4_k_cu_c405e7694cuda3std3__45__cpo7crbeginE[1];
.global .align 1 .b8 _ZN34_INTERNAL_993bdcb7_4_k_cu_c405e7694cuda3std3__45__cpo5crendE[1];
.global .align 1 .b8 _ZN34_INTERNAL_993bdcb7_4_k_cu_c405e7694cuda3std3__436_GLOBAL__N__993bdcb7_4_k_cu_c405e7696ignoreE[1];
.global .align 1 .b8 _ZN34_INTERNAL_993bdcb7_4_k_cu_c405e7694cuda3std3__419piecewise_constructE[1];
.global .align 1 .b8 _ZN34_INTERNAL_993bdcb7_4_k_cu_c405e7694cuda3std3__48in_placeE[1];
.global .align 1 .b8 _ZN34_INTERNAL_993bdcb7_4_k_cu_c405e7694cuda3std3__420unreachable_sentinelE[1];
.global .align 1 .b8 _ZN34_INTERNAL_993bdcb7_4_k_cu_c405e7694cuda3std3__47nulloptE[1];
.global .align 1 .b8 _ZN34_INTERNAL_993bdcb7_4_k_cu_c405e7694cuda3std3__48unexpectE[1];
.global .align 1 .b8 _ZN34_INTERNAL_993bdcb7_4_k_cu_c405e7694cuda3std6ranges3__45__cpo4swapE[1];
.global .align 1 .b8 _ZN34_INTERNAL_993bdcb7_4_k_cu_c405e7694cuda3std6ranges3__45__cpo9iter_moveE[1];
.global .align 1 .b8 _ZN34_INTERNAL_993bdcb7_4_k_cu_c405e7694cuda3std6ranges3__45__cpo5beginE[1];
.global .align 1 .b8 _ZN34_INTERNAL_993bdcb7_4_k_cu_c405e7694cuda3std6ranges3__45__cpo3endE[1];
.global .align 1 .b8 _ZN34_INTERNAL_993bdcb7_4_k_cu_c405e7694cuda3std6ranges3__45__cpo6cbeginE[1];
.global .align 1 .b8 _ZN34_INTERNAL_993bdcb7_4_k_cu_c405e7694cuda3std6ranges3__45__cpo4cendE[1];
.global .align 1 .b8 _ZN34_INTERNAL_993bdcb7_4_k_cu_c405e7694cuda3std6ranges3__45__cpo7advanceE[1];
.global .align 1 .b8 _ZN34_INTERNAL_993bdcb7_4_k_cu_c405e7694cuda3std6ranges3__45__cpo9iter_swapE[1];
.global .align 1 .b8 _ZN34_INTERNAL_993bdcb7_4_k_cu_c405e7694cuda3std6ranges3__45__cpo4nextE[1];
.global .align 1 .b8 _ZN34_INTERNAL_993bdcb7_4_k_cu_c405e7694cuda3std6ranges3__45__cpo4prevE[1];
.global .align 1 .b8 _ZN34_INTERNAL_993bdcb7_4_k_cu_c405e7694cuda3std6ranges3__45__cpo4dataE[1];
.global .align 1 .b8 _ZN34_INTERNAL_993bdcb7_4_k_cu_c405e7694cuda3std6ranges3__45__cpo5cdataE[1];
.global .align 1 .b8 _ZN34_INTERNAL_993bdcb7_4_k_cu_c405e7694cuda3std6ranges3__45__cpo4sizeE[1];
.global .align 1 .b8 _ZN34_INTERNAL_993bdcb7_4_k_cu_c405e7694cuda3std6ranges3__45__cpo5ssizeE[1];
.global .align 1 .b8 _ZN34_INTERNAL_993bdcb7_4_k_cu_c405e7694cuda3std6ranges3__45__cpo8distanceE[1];
.global .align 1 .b8 _ZN34_INTERNAL_993bdcb7_4_k_cu_c405e7696thrust24THRUST_300001_SM_1000_NS6system6detail10sequential3seqE[1];
.global .align 1 .b8 _ZN34_INTERNAL_993bdcb7_4_k_cu_c405e7696thrust24THRUST_300001_SM_1000_NS8cuda_cub3parE[1];
.global .align 1 .b8 _ZN34_INTERNAL_993bdcb7_4_k_cu_c405e7696thrust24THRUST_300001_SM_1000_NS8cuda_cub10par_nosyncE[1];
.global .align 1 .b8 _ZN34_INTERNAL_993bdcb7_4_k_cu_c405e7696thrust24THRUST_300001_SM_1000_NS12placeholders2_1E[1];
.global .align 1 .b8 _ZN34_INTERNAL_993bdcb7_4_k_cu_c405e7696thrust24THRUST_300001_SM_1000_NS12placeholders2_2E[1];
.global .align 1 .b8 _ZN34_INTERNAL_993bdcb7_4_k_cu_c405e7696thrust24THRUST_300001_SM_1000_NS12placeholders2_3E[1];
.global .align 1 .b8 _ZN34_INTERNAL_993bdcb7_4_k_cu_c405e7696thrust24THRUST_300001_SM_1000_NS12placeholders2_4E[1];
.global .align 1 .b8 _ZN34_INTERNAL_993bdcb7_4_k_cu_c405e7696thrust24THRUST_300001_SM_1000_NS12placeholders2_5E[1];
.global .align 1 .b8 _ZN34_INTERNAL_993bdcb7_4_k_cu_c405e7696thrust24THRUST_300001_SM_1000_NS12placeholders2_6E[1];
.global .align 1 .b8 _ZN34_INTERNAL_993bdcb7_4_k_cu_c405e7696thrust24THRUST_300001_SM_1000_NS12placeholders2_7E[1];
.global .align 1 .b8 _ZN34_INTERNAL_993bdcb7_4_k_cu_c405e7696thrust24THRUST_300001_SM_1000_NS12placeholders2_8E[1];
.global .align 1 .b8 _ZN34_INTERNAL_993bdcb7_4_k_cu_c405e7696thrust24THRUST_300001_SM_1000_NS12placeholders2_9E[1];
.global .align 1 .b8 _ZN34_INTERNAL_993bdcb7_4_k_cu_c405e7696thrust24THRUST_300001_SM_1000_NS12placeholders3_10E[1];
.global .align 1 .b8 _ZN34_INTERNAL_993bdcb7_4_k_cu_c405e7696thrust24THRUST_300001_SM_1000_NS3seqE[1];

.visible .entry _ZN3cub18CUB_300001_SM_10006detail11EmptyKernelIvEEvv()
{


	ret;

}
	// .globl	_ZN11PolarTracer7details20RayTracingDispatcherEN6thrust24THRUST_300001_SM_1000_NS10device_ptrINS_4Vec4IhEEEENS3_INS0_22PolarTracerNonMeshDataEEE
.visible .entry _ZN11PolarTracer7details20RayTracingDispatcherEN6thrust24THRUST_300001_SM_1000_NS10device_ptrINS_4Vec4IhEEEENS3_INS0_22PolarTracerNonMeshDataEEE(
	.param .align 8 .b8 _ZN11PolarTracer7details20RayTracingDispatcherEN6thrust24THRUST_300001_SM_1000_NS10device_ptrINS_4Vec4IhEEEENS3_INS0_22PolarTracerNonMeshDataEEE_param_0[8],
	.param .align 8 .b8 _ZN11PolarTracer7details20RayTracingDispatcherEN6thrust24THRUST_300001_SM_1000_NS10device_ptrINS_4Vec4IhEEEENS3_INS0_22PolarTracerNonMeshDataEEE_param_1[8]
)
{
	.reg .pred 	%p<3>;
	.reg .b16 	%rs<3>;
	.reg .b32 	%r<13>;
	.reg .b32 	%f<7>;
	.reg .b64 	%rd<12>;

	ld.param.u64 	%rd5, [_ZN11PolarTracer7details20RayTracingDispatcherEN6thrust24THRUST_300001_SM_1000_NS10device_ptrINS_4Vec4IhEEEENS3_INS0_22PolarTracerNonMeshDataEEE_param_0];
	ld.param.u64 	%rd6, [_ZN11PolarTracer7details20RayTracingDispatcherEN6thrust24THRUST_300001_SM_1000_NS10device_ptrINS_4Vec4IhEEEENS3_INS0_22PolarTracerNonMeshDataEEE_param_1];
	cvta.to.global.u64 	%rd1, %rd6;
	mov.u32 	%r1, %tid.x;
	mov.u32 	%r2, %ctaid.x;
	mov.u32 	%r3, %ntid.x;
	mad.lo.s32 	%r4, %r2, %r3, %r1;
	cvt.u64.u32 	%rd2, %r4;
	mov.u32 	%r5, %tid.y;
	mov.u32 	%r6, %ctaid.y;
	mov.u32 	%r7, %ntid.y;
	mad.lo.s32 	%r8, %r6, %r7, %r5;
	cvt.u64.u32 	%rd3, %r8;
	ld.global.u64 	%rd4, [%rd1];
	setp.le.u64 	%p1, %rd4, %rd2;
	@%p1 bra 	$L__BB1_3;
	ld.global.u64 	%rd7, [%rd1+8];
	setp.le.u64 	%p2, %rd7, %rd3;
	@%p2 bra 	$L__BB1_3;
	cvt.u32.u64 	%r9, %rd3;
	cvt.u32.u64 	%r10, %rd2;
	mad.lo.s64 	%rd8, %rd4, %rd3, %rd2;
	cvt.rn.f32.u32 	%f1, %r10;
	div.rn.f32 	%f2, %f1, 0f44F00000;
	cvt.rn.f32.u32 	%f3, %r9;
	div.rn.f32 	%f4, %f3, 0f44870000;
	mul.f32 	%f5, %f2, 0f437F0000;
	mul.f32 	%f6, %f4, 0f437F0000;
	cvt.rzi.u32.f32 	%r11, %f5;
	cvt.rzi.u32.f32 	%r12, %f6;
	cvta.to.global.u64 	%rd9, %rd5;
	shl.b64 	%rd10, %rd8, 2;
	add.s64 	%rd11, %rd9, %rd10;
	st.global.u8 	[%rd11], %r11;
	st.global.u8 	[%rd11+1], %r12;
	mov.b16 	%rs1, 0;
	st.global.u8 	[%rd11+2], %rs1;
	mov.b16 	%rs2, 255;
	st.global.u8 	[%rd11+3], %rs2;
$L__BB1_3:
	ret;

}


// ===== COMPILED SASS (sm_100) =====

	.target	sm_100

	.elftype	@"ET_EXEC"


//--------------------- .note.nv.tkinfo           --------------------------
	.section	.note.nv.tkinfo,"",@"SHT_NOTE"
	.sectionflags	@"SHF_NOTE_NV_TKINFO"
	.tkinfo
        /*0018*/ 	.word	0x00000002
        /*0030*/ 	.string	""
        /*0030*/ 	.string	"ptxas"
        /*0030*/ 	.string	"Cuda compilation tools, release 13.0, V13.0.88"
        /*0030*/ 	.string	"Build cuda_13.0.r13.0/compiler.36424714_0"
        /*0030*/ 	.string	"-arch sm_100 -m 64 "



//--------------------- .note.nv.cuinfo           --------------------------
	.section	.note.nv.cuinfo,"",@"SHT_NOTE"
	.sectionflags	@"SHF_NOTE_NV_CUINFO"
        /*0018*/ 	.short	0x0002
        /*001a*/ 	.short	0x0064
        /*001c*/ 	.short	0x0082
	.zero		2


//--------------------- .nv.info                  --------------------------
	.section	.nv.info,"",@"SHT_CUDA_INFO"
	.align	4


	//----- nvinfo : EIATTR_REGCOUNT
	.align		4
        /*0000*/ 	.byte	0x04, 0x2f
        /*0002*/ 	.short	(.L_44 - .L_43)
	.align		4
.L_43:
        /*0004*/ 	.word	index@(_ZN3cub18CUB_300001_SM_10006detail11EmptyKernelIvEEvv)
        /*0008*/ 	.word	0x00000004


	//----- nvinfo : EIATTR_FRAME_SIZE
	.align		4
.L_44:
        /*000c*/ 	.byte	0x04, 0x11
        /*000e*/ 	.short	(.L_46 - .L_45)
	.align		4
.L_45:
        /*0010*/ 	.word	index@(_ZN3cub18CUB_300001_SM_10006detail11EmptyKernelIvEEvv)
        /*0014*/ 	.word	0x00000000


	//----- nvinfo : EIATTR_REGCOUNT
	.align		4
.L_46:
        /*0018*/ 	.byte	0x04, 0x2f
        /*001a*/ 	.short	(.L_48 - .L_47)
	.align		4
.L_47:
        /*001c*/ 	.word	index@(_ZN11PolarTracer7details20RayTracingDispatcherEN6thrust24THRUST_300001_SM_1000_NS10device_ptrINS_4Vec4IhEEEENS3_INS0_22PolarTracerNonMeshDataEEE)
        /*0020*/ 	.word	0x00000013


	//----- nvinfo : EIATTR_FRAME_SIZE
	.align		4
.L_48:
        /*0024*/ 	.byte	0x04, 0x11
        /*0026*/ 	.short	(.L_50 - .L_49)
	.align		4
.L_49:
        /*0028*/ 	.word	index@($__internal_0_$__cuda_sm3x_div_rn_noftz_f32_slowpath)
        /*002c*/ 	.word	0x00000000


	//----- nvinfo : EIATTR_FRAME_SIZE
	.align		4
.L_50:
        /*0030*/ 	.byte	0x04, 0x11
        /*0032*/ 	.short	(.L_52 - .L_51)
	.align		4
.L_51:
        /*0034*/ 	.word	index@(_ZN11PolarTracer7details20RayTracingDispatcherEN6thrust24THRUST_300001_SM_1000_NS10device_ptrINS_4Vec4IhEEEENS3_INS0_22PolarTracerNonMeshDataEEE)
        /*0038*/ 	.word	0x00000000


	//----- nvinfo : EIATTR_MIN_STACK_SIZE
	.align		4
.L_52:
        /*003c*/ 	.byte	0x04, 0x12
        /*003e*/ 	.short	(.L_54 - .L_53)
	.align		4
.L_53:
        /*0040*/ 	.word	index@(_ZN11PolarTracer7details20RayTracingDispatcherEN6thrust24THRUST_300001_SM_1000_NS10device_ptrINS_4Vec4IhEEEENS3_INS0_22PolarTracerNonMeshDataEEE)
        /*0044*/ 	.word	0x00000000


	//----- nvinfo : EIATTR_MIN_STACK_SIZE
	.align		4
.L_54:
        /*0048*/ 	.byte	0x04, 0x12
        /*004a*/ 	.short	(.L_56 - .L_55)
	.align		4
.L_55:
        /*004c*/ 	.word	index@(_ZN3cub18CUB_300001_SM_10006detail11EmptyKernelIvEEvv)
        /*0050*/ 	.word	0x00000000
.L_56:


//--------------------- .nv.compat                --------------------------
	.section	.nv.compat,"",@"SHT_CUDA_COMPAT_INFO"
	.align	4
        /*0000*/ 	.byte	0x02, 0x09, 0x00, 0x00, 0x02, 0x02, 0x01, 0x00, 0x02, 0x05, 0x05, 0x00, 0x03, 0x07, 0x01, 0x01
        /*0010*/ 	.byte	0x02, 0x03, 0x00, 0x00, 0x02, 0x06, 0x01, 0x00, 0x04, 0x0b, 0x08, 0x00, 0x01, 0x00, 0x00, 0x00
        /*0020*/ 	.byte	0x00, 0x00, 0x00, 0x00


//--------------------- .nv.info._ZN11PolarTracer7details20RayTracingDispatcherEN6thrust24THRUST_300001_SM_1000_NS10device_ptrINS_4Vec4IhEEEENS3_INS0_22PolarTracerNonMeshDataEEE --------------------------
	.section	.nv.info._ZN11PolarTracer7details20RayTracingDispatcherEN6thrust24THRUST_300001_SM_1000_NS10device_ptrINS_4Vec4IhEEEENS3_INS0_22PolarTracerNonMeshDataEEE,"",@"SHT_CUDA_INFO"
	.sectionflags	@""
	.align	4


	//----- nvinfo : EIATTR_CUDA_API_VERSION
	.align		4
        /*0000*/ 	.byte	0x04, 0x37
        /*0002*/ 	.short	(.L_58 - .L_57)
.L_57:
        /*0004*/ 	.word	0x00000082


	//----- nvinfo : EIATTR_KPARAM_INFO
	.align		4
.L_58:
        /*0008*/ 	.byte	0x04, 0x17
        /*000a*/ 	.short	(.L_60 - .L_59)
.L_59:
        /*000c*/ 	.word	0x00000000
        /*0010*/ 	.short	0x0001
        /*0012*/ 	.short	0x0008
        /*0014*/ 	.byte	0x00, 0xf0, 0x21, 0x00


	//----- nvinfo : EIATTR_KPARAM_INFO
	.align		4
.L_60:
        /*0018*/ 	.byte	0x04, 0x17
        /*001a*/ 	.short	(.L_62 - .L_61)
.L_61:
        /*001c*/ 	.word	0x00000000
        /*0020*/ 	.short	0x0000
        /*0022*/ 	.short	0x0000
        /*0024*/ 	.byte	0x00, 0xf0, 0x21, 0x00


	//----- nvinfo : EIATTR_SPARSE_MMA_MASK
	.align		4
.L_62:
        /*0028*/ 	.byte	0x03, 0x50
        /*002a*/ 	.short	0x0000


	//----- nvinfo : EIATTR_MAXREG_COUNT
	.align		4
        /*002c*/ 	.byte	0x03, 0x1b
        /*002e*/ 	.short	0x00ff


	//----- nvinfo : EIATTR_MERCURY_ISA_VERSION
	.align		4
        /*0030*/ 	.byte	0x03, 0x5f
        /*0032*/ 	.short	0x0101


	//----- nvinfo : EIATTR_VRC_CTA_INIT_COUNT
	.align		4
        /*0034*/ 	.byte	0x02, 0x4a
	.zero		1
	.zero		1


	//----- nvinfo : EIATTR_EXIT_INSTR_OFFSETS
	.align		4
        /*0038*/ 	.byte	0x04, 0x1c
        /*003a*/ 	.short	(.L_64 - .L_63)


	//   ....[0]....
.L_63:
        /*003c*/ 	.word	0x000000e0


	//   ....[1]....
        /*0040*/ 	.word	0x00000120


	//   ....[2]....
        /*0044*/ 	.word	0x00000440


	//----- nvinfo : EIATTR_CRS_STACK_SIZE
	.align		4
.L_64:
        /*0048*/ 	.byte	0x04, 0x1e
        /*004a*/ 	.short	(.L_66 - .L_65)
.L_65:
        /*004c*/ 	.word	0x00000000


	//----- nvinfo : EIATTR_CBANK_PARAM_SIZE
	.align		4
.L_66:
        /*0050*/ 	.byte	0x03, 0x19
        /*0052*/ 	.short	0x0010


	//----- nvinfo : EIATTR_PARAM_CBANK
	.align		4
        /*0054*/ 	.byte	0x04, 0x0a
        /*0056*/ 	.short	(.L_68 - .L_67)
	.align		4
.L_67:
        /*0058*/ 	.word	index@(.nv.constant0._ZN11PolarTracer7details20RayTracingDispatcherEN6thrust24THRUST_300001_SM_1000_NS10device_ptrINS_4Vec4IhEEEENS3_INS0_22PolarTracerNonMeshDataEEE)
        /*005c*/ 	.short	0x0380
        /*005e*/ 	.short	0x0010


	//----- nvinfo : EIATTR_SW_WAR
	.align		4
.L_68:
        /*0060*/ 	.byte	0x04, 0x36
        /*0062*/ 	.short	(.L_70 - .L_69)
.L_69:
        /*0064*/ 	.word	0x00000008
.L_70:


//--------------------- .nv.info._ZN3cub18CUB_300001_SM_10006detail11EmptyKernelIvEEvv --------------------------
	.section	.nv.info._ZN3cub18CUB_300001_SM_10006detail11EmptyKernelIvEEvv,"",@"SHT_CUDA_INFO"
	.sectionflags	@""
	.align	4


	//----- nvinfo : EIATTR_CUDA_API_VERSION
	.align		4
        /*0000*/ 	.byte	0x04, 0x37
        /*0002*/ 	.short	(.L_72 - .L_71)
.L_71:
        /*0004*/ 	.word	0x00000082


	//----- nvinfo : EIATTR_SPARSE_MMA_MASK
	.align		4
.L_72:
        /*0008*/ 	.byte	0x03, 0x50
        /*000a*/ 	.short	0x0000


	//----- nvinfo : EIATTR_MAXREG_COUNT
	.align		4
        /*000c*/ 	.byte	0x03, 0x1b
        /*000e*/ 	.short	0x00ff


	//----- nvinfo : EIATTR_MERCURY_ISA_VERSION
	.align		4
        /*0010*/ 	.byte	0x03, 0x5f
        /*0012*/ 	.short	0x0101


	//----- nvinfo : EIATTR_VRC_CTA_INIT_COUNT
	.align		4
        /*0014*/ 	.byte	0x02, 0x4a
	.zero		1
	.zero		1


	//----- nvinfo : EIATTR_EXIT_INSTR_OFFSETS
	.align		4
        /*0018*/ 	.byte	0x04, 0x1c
        /*001a*/ 	.short	(.L_74 - .L_73)


	//   ....[0]....
.L_73:
        /*001c*/ 	.word	0x00000010


	//----- nvinfo : EIATTR_SW_WAR
	.align		4
.L_74:
        /*0020*/ 	.byte	0x04, 0x36
        /*0022*/ 	.short	(.L_76 - .L_75)
.L_75:
        /*0024*/ 	.word	0x00000008
.L_76:


//--------------------- .nv.callgraph             --------------------------
	.section	.nv.callgraph,"",@"SHT_CUDA_CALLGRAPH"
	.align	4
	.sectionentsize	8
	.align		4
        /*0000*/ 	.word	0x00000000
	.align		4
        /*0004*/ 	.word	0xffffffff
	.align		4
        /*0008*/ 	.word	0x00000000
	.align		4
        /*000c*/ 	.word	0xfffffffe
	.align		4
        /*0010*/ 	.word	0x00000000
	.align		4
        /*0014*/ 	.word	0xfffffffd
	.align		4
        /*0018*/ 	.word	0x00000000
	.align		4
        /*001c*/ 	.word	0xfffffffc


//--------------------- .nv.constant4             --------------------------
	.section	.nv.constant4,"a",@progbits
	.align	8
	.align		8
.nv.constant4:
        /*0000*/ 	.dword	_ZN34_INTERNAL_993bdcb7_4_k_cu_c405e7694cuda3std3__45__cpo5beginE
	.align		8
        /*0008*/ 	.dword	_ZN34_INTERNAL_993bdcb7_4_k_cu_c405e7694cuda3std3__45__cpo3endE
	.align		8
        /*0010*/ 	.dword	_ZN34_INTERNAL_993bdcb7_4_k_cu_c405e7694cuda3std3__45__cpo6cbeginE
	.align		8
        /*0018*/ 	.dword	_ZN34_INTERNAL_993bdcb7_4_k_cu_c405e7694cuda3std3__45__cpo4cendE
	.align		8
        /*0020*/ 	.dword	_ZN34_INTERNAL_993bdcb7_4_k_cu_c405e7694cuda3std3__45__cpo6rbeginE
	.align		8
        /*0028*/ 	.dword	_ZN34_INTERNAL_993bdcb7_4_k_cu_c405e7694cuda3std3__45__cpo4rendE
	.align		8
        /*0030*/ 	.dword	_ZN34_INTERNAL_993bdcb7_4_k_cu_c405e7694cuda3std3__45__cpo7crbeginE
	.align		8
        /*0038*/ 	.dword	_ZN34_INTERNAL_993bdcb7_4_k_cu_c405e7694cuda3std3__45__cpo5crendE
	.align		8
        /*0040*/ 	.dword	_ZN34_INTERNAL_993bdcb7_4_k_cu_c405e7694cuda3std3__436_GLOBAL__N__993bdcb7_4_k_cu_c405e7696ignoreE
	.align		8
        /*0048*/ 	.dword	_ZN34_INTERNAL_993bdcb7_4_k_cu_c405e7694cuda3std3__419piecewise_constructE
	.align		8
        /*0050*/ 	.dword	_ZN34_INTERNAL_993bdcb7_4_k_cu_c405e7694cuda3std3__48in_placeE
	.align		8
        /*0058*/ 	.dword	_ZN34_INTERNAL_993bdcb7_4_k_cu_c405e7694cuda3std3__420unreachable_sentinelE
	.align		8
        /*0060*/ 	.dword	_ZN34_INTERNAL_993bdcb7_4_k_cu_c405e7694cuda3std3__47nulloptE
	.align		8
        /*0068*/ 	.dword	_ZN34_INTERNAL_993bdcb7_4_k_cu_c405e7694cuda3std3__48unexpectE
	.align		8
        /*0070*/ 	.dword	_ZN34_INTERNAL_993bdcb7_4_k_cu_c405e7694cuda3std6ranges3__45__cpo4swapE
	.align		8
        /*0078*/ 	.dword	_ZN34_INTERNAL_993bdcb7_4_k_cu_c405e7694cuda3std6ranges3__45__cpo9iter_moveE
	.align		8
        /*0080*/ 	.dword	_ZN34_INTERNAL_993bdcb7_4_k_cu_c405e7694cuda3std6ranges3__45__cpo5beginE
	.align		8
        /*0088*/ 	.dword	_ZN34_INTERNAL_993bdcb7_4_k_cu_c405e7694cuda3std6ranges3__45__cpo3endE
	.align		8
        /*0090*/ 	.dword	_ZN34_INTERNAL_993bdcb7_4_k_cu_c405e7694cuda3std6ranges3__45__cpo6cbeginE
	.align		8
        /*0098*/ 	.dword	_ZN34_INTERNAL_993bdcb7_4_k_cu_c405e7694cuda3std6ranges3__45__cpo4cendE
	.align		8
        /*00a0*/ 	.dword	_ZN34_INTERNAL_993bdcb7_4_k_cu_c405e7694cuda3std6ranges3__45__cpo7advanceE
	.align		8
        /*00a8*/ 	.dword	_ZN34_INTERNAL_993bdcb7_4_k_cu_c405e7694cuda3std6ranges3__45__cpo9iter_swapE
	.align		8
        /*00b0*/ 	.dword	_ZN34_INTERNAL_993bdcb7_4_k_cu_c405e7694cuda3std6ranges3__45__cpo4nextE
	.align		8
        /*00b8*/ 	.dword	_ZN34_INTERNAL_993bdcb7_4_k_cu_c405e7694cuda3std6ranges3__45__cpo4prevE
	.align		8
        /*00c0*/ 	.dword	_ZN34_INTERNAL_993bdcb7_4_k_cu_c405e7694cuda3std6ranges3__45__cpo4dataE
	.align		8
        /*00c8*/ 	.dword	_ZN34_INTERNAL_993bdcb7_4_k_cu_c405e7694cuda3std6ranges3__45__cpo5cdataE
	.align		8
        /*00d0*/ 	.dword	_ZN34_INTERNAL_993bdcb7_4_k_cu_c405e7694cuda3std6ranges3__45__cpo4sizeE
	.align		8
        /*00d8*/ 	.dword	_ZN34_INTERNAL_993bdcb7_4_k_cu_c405e7694cuda3std6ranges3__45__cpo5ssizeE
	.align		8
        /*00e0*/ 	.dword	_ZN34_INTERNAL_993bdcb7_4_k_cu_c405e7694cuda3std6ranges3__45__cpo8distanceE
	.align		8
        /*00e8*/ 	.dword	_ZN34_INTERNAL_993bdcb7_4_k_cu_c405e7696thrust24THRUST_300001_SM_1000_NS6system6detail10sequential3seqE
	.align		8
        /*00f0*/ 	.dword	_ZN34_INTERNAL_993bdcb7_4_k_cu_c405e7696thrust24THRUST_300001_SM_1000_NS8cuda_cub3parE
	.align		8
        /*00f8*/ 	.dword	_ZN34_INTERNAL_993bdcb7_4_k_cu_c405e7696thrust24THRUST_300001_SM_1000_NS8cuda_cub10par_nosyncE
	.align		8
        /*0100*/ 	.dword	_ZN34_INTERNAL_993bdcb7_4_k_cu_c405e7696thrust24THRUST_300001_SM_1000_NS12placeholders2_1E
	.align		8
        /*0108*/ 	.dword	_ZN34_INTERNAL_993bdcb7_4_k_cu_c405e7696thrust24THRUST_300001_SM_1000_NS12placeholders2_2E
	.align		8
        /*0110*/ 	.dword	_ZN34_INTERNAL_993bdcb7_4_k_cu_c405e7696thrust24THRUST_300001_SM_1000_NS12placeholders2_3E
	.align		8
        /*0118*/ 	.dword	_ZN34_INTERNAL_993bdcb7_4_k_cu_c405e7696thrust24THRUST_300001_SM_1000_NS12placeholders2_4E
	.align		8
        /*0120*/ 	.dword	_ZN34_INTERNAL_993bdcb7_4_k_cu_c405e7696thrust24THRUST_300001_SM_1000_NS12placeholders2_5E
	.align		8
        /*0128*/ 	.dword	_ZN34_INTERNAL_993bdcb7_4_k_cu_c405e7696thrust24THRUST_300001_SM_1000_NS12placeholders2_6E
	.align		8
        /*0130*/ 	.dword	_ZN34_INTERNAL_993bdcb7_4_k_cu_c405e7696thrust24THRUST_300001_SM_1000_NS12placeholders2_7E
	.align		8
        /*0138*/ 	.dword	_ZN34_INTERNAL_993bdcb7_4_k_cu_c405e7696thrust24THRUST_300001_SM_1000_NS12placeholders2_8E
	.align		8
        /*0140*/ 	.dword	_ZN34_INTERNAL_993bdcb7_4_k_cu_c405e7696thrust24THRUST_300001_SM_1000_NS12placeholders2_9E
	.align		8
        /*0148*/ 	.dword	_ZN34_INTERNAL_993bdcb7_4_k_cu_c405e7696thrust24THRUST_300001_SM_1000_NS12placeholders3_10E
	.align		8
        /*0150*/ 	.dword	_ZN34_INTERNAL_993bdcb7_4_k_cu_c405e7696thrust24THRUST_300001_SM_1000_NS3seqE


//--------------------- .text._ZN11PolarTracer7details20RayTracingDispatcherEN6thrust24THRUST_300001_SM_1000_NS10device_ptrINS_4Vec4IhEEEENS3_INS0_22PolarTracerNonMeshDataEEE --------------------------
	.section	.text._ZN11PolarTracer7details20RayTracingDispatcherEN6thrust24THRUST_300001_SM_1000_NS10device_ptrINS_4Vec4IhEEEENS3_INS0_22PolarTracerNonMeshDataEEE,"ax",@progbits
	.align	128
        .global         _ZN11PolarTracer7details20RayTracingDispatcherEN6thrust24THRUST_300001_SM_1000_NS10device_ptrINS_4Vec4IhEEEENS3_INS0_22PolarTracerNonMeshDataEEE
        .type           _ZN11PolarTracer7details20RayTracingDispatcherEN6thrust24THRUST_300001_SM_1000_NS10device_ptrINS_4Vec4IhEEEENS3_INS0_22PolarTracerNonMeshDataEEE,@function
        .size           _ZN11PolarTracer7details20RayTracingDispatcherEN6thrust24THRUST_300001_SM_1000_NS10device_ptrINS_4Vec4IhEEEENS3_INS0_22PolarTracerNonMeshDataEEE,(.L_x_17 - _ZN11PolarTracer7details20RayTracingDispatcherEN6thrust24THRUST_300001_SM_1000_NS10device_ptrINS_4Vec4IhEEEENS3_INS0_22PolarTracerNonMeshDataEEE)
        .other          _ZN11PolarTracer7details20RayTracingDispatcherEN6thrust24THRUST_300001_SM_1000_NS10device_ptrINS_4Vec4IhEEEENS3_INS0_22PolarTracerNonMeshDataEEE,@"STO_CUDA_ENTRY STV_DEFAULT"
_ZN11PolarTracer7details20RayTracingDispatcherEN6thrust24THRUST_300001_SM_1000_NS10device_ptrINS_4Vec4IhEEEENS3_INS0_22PolarTracerNonMeshDataEEE:
.text._ZN11PolarTracer7details20RayTracingDispatcherEN6thrust24THRUST_300001_SM_1000_NS10device_ptrINS_4Vec4IhEEEENS3_INS0_22PolarTracerNonMeshDataEEE:
[----:B------:R-:W-:Y:S08]  /*0000*/  LDC R1, c[0x0][0x37c] ;  /* 0x0000df00ff017b82 */ /* 0x000ff00000000800 */
[----:B------:R-:W0:Y:S01]  /*0010*/  LDC.64 R6, c[0x0][0x388] ;  /* 0x0000e200ff067b82 */ /* 0x000e220000000a00 */
[----:B------:R-:W0:Y:S02]  /*0020*/  LDCU.64 UR4, c[0x0][0x358] ;  /* 0x00006b00ff0477ac */ /* 0x000e240008000a00 */
[----:B0-----:R-:W2:Y:S05]  /*0030*/  LDG.E.64 R4, desc[UR4][R6.64] ;  /* 0x0000000406047981 */ /* 0x001eaa000c1e1b00 */
[----:B------:R-:W0:Y:S01]  /*0040*/  S2UR UR6, SR_CTAID.X ;  /* 0x00000000000679c3 */ /* 0x000e220000002500 */
[----:B------:R-:W0:Y:S01]  /*0050*/  S2R R8, SR_TID.X ;  /* 0x0000000000087919 */ /* 0x000e220000002100 */
[----:B------:R-:W1:Y:S06]  /*0060*/  S2R R2, SR_TID.Y ;  /* 0x0000000000027919 */ /* 0x000e6c0000002200 */
[----:B------:R-:W0:Y:S08]  /*0070*/  LDC R9, c[0x0][0x360] ;  /* 0x0000d800ff097b82 */ /* 0x000e300000000800 */
[----:B------:R-:W1:Y:S08]  /*0080*/  S2UR UR7, SR_CTAID.Y ;  /* 0x00000000000779c3 */ /* 0x000e700000002600 */
[----:B------:R-:W1:Y:S01]  /*0090*/  LDC R3, c[0x0][0x364] ;  /* 0x0000d900ff037b82 */ /* 0x000e620000000800 */
[----:B0-----:R-:W-:-:S02]  /*00a0*/  IMAD R8, R9, UR6, R8 ;  /* 0x0000000609087c24 */ /* 0x001fc4000f8e0208 */
[----:B-1----:R-:W-:-:S03]  /*00b0*/  IMAD R2, R3, UR7, R2 ;  /* 0x0000000703027c24 */ /* 0x002fc6000f8e0202 */
[----:B--2---:R-:W-:-:S04]  /*00c0*/  ISETP.GT.U32.AND P0, PT, R4, R8, PT ;  /* 0x000000080400720c */ /* 0x004fc80003f04070 */
[----:B------:R-:W-:-:S13]  /*00d0*/  ISETP.GT.U32.AND.EX P0, PT, R5, RZ, PT, P0 ;  /* 0x000000ff0500720c */ /* 0x000fda0003f04100 */
[----:B------:R-:W-:Y:S05]  /*00e0*/  @!P0 EXIT ;  /* 0x000000000000894d */ /* 0x000fea0003800000 */
[----:B------:R-:W2:Y:S02]  /*00f0*/  LDG.E.64 R6, desc[UR4][R6.64+0x8] ;  /* 0x0000080406067981 */ /* 0x000ea4000c1e1b00 */
[----:B--2---:R-:W-:-:S04]  /*0100*/  ISETP.GT.U32.AND P0, PT, R6, R2, PT ;  /* 0x000000020600720c */ /* 0x004fc80003f04070 */
[----:B------:R-:W-:-:S13]  /*0110*/  ISETP.GT.U32.AND.EX P0, PT, R7, RZ, PT, P0 ;  /* 0x000000ff0700720c */ /* 0x000fda0003f04100 */
[----:B------:R-:W-:Y:S05]  /*0120*/  @!P0 EXIT ;  /* 0x000000000000894d */ /* 0x000fea0003800000 */
[----:B------:R-:W-:Y:S01]  /*0130*/  I2FP.F32.U32 R0, R8 ;  /* 0x0000000800007245 */ /* 0x000fe20000201000 */
[----:B------:R-:W-:Y:S01]  /*0140*/  IMAD.MOV.U32 R6, RZ, RZ, 0x3a088889 ;  /* 0x3a088889ff067424 */ /* 0x000fe200078e00ff */
[----:B------:R-:W-:Y:S01]  /*0150*/  BSSY.RECONVERGENT B0, `(.L_x_0) ;  /* 0x0000011000007945 */ /* 0x000fe20003800200 */
[----:B------:R-:W-:Y:S01]  /*0160*/  IMAD.MOV.U32 R3, RZ, RZ, 0x44f00000 ;  /* 0x44f00000ff037424 */ /* 0x000fe200078e00ff */
[----:B------:R-:W0:Y:S01]  /*0170*/  FCHK P0, R0, 1920 ;  /* 0x44f0000000007902 */ /* 0x000e220000000000 */
[----:B------:R-:W-:Y:S02]  /*0180*/  IMAD.MOV.U32 R9, RZ, RZ, RZ ;  /* 0x000000ffff097224 */ /* 0x000fe400078e00ff */
[----:B------:R-:W-:Y:S01]  /*0190*/  FFMA R3, R6, -R3, 1 ;  /* 0x3f80000006037423 */ /* 0x000fe20000000803 */
[----:B------:R-:W-:Y:S02]  /*01a0*/  IMAD R7, R5, R2, RZ ;  /* 0x0000000205077224 */ /* 0x000fe400078e02ff */
[----:B------:R-:W-:-:S04]  /*01b0*/  IMAD.WIDE.U32 R4, R2, R4, R8 ;  /* 0x0000000402047225 */ /* 0x000fc800078e0008 */
[----:B------:R-:W-:Y:S01]  /*01c0*/  FFMA R3, R3, R6, 0.00052083336049690842628 ;  /* 0x3a08888903037423 */ /* 0x000fe20000000006 */
[----:B------:R-:W-:-:S03]  /*01d0*/  IMAD.IADD R7, R5, 0x1, R7 ;  /* 0x0000000105077824 */ /* 0x000fc600078e0207 */
[----:B------:R-:W-:-:S04]  /*01e0*/  FFMA R6, R0, R3, RZ ;  /* 0x0000000300067223 */ /* 0x000fc800000000ff */
[----:B------:R-:W-:-:S04]  /*01f0*/  FFMA R8, R6, -1920, R0 ;  /* 0xc4f0000006087823 */ /* 0x000fc80000000000 */
[----:B------:R-:W-:Y:S01]  /*0200*/  FFMA R6, R3, R8, R6 ;  /* 0x0000000803067223 */ /* 0x000fe20000000006 */
[----:B0-----:R-:W-:Y:S06]  /*0210*/  @!P0 BRA `(.L_x_1) ;  /* 0x0000000000108947 */ /* 0x001fec0003800000 */
[----:B------:R-:W-:Y:S01]  /*0220*/  IMAD.MOV.U32 R3, RZ, RZ, 0x44f00000 ;  /* 0x44f00000ff037424 */ /* 0x000fe200078e00ff */
[----:B------:R-:W-:-:S07]  /*0230*/  MOV R8, 0x250 ;  /* 0x0000025000087802 */ /* 0x000fce0000000f00 */
[----:B------:R-:W-:Y:S05]  /*0240*/  CALL.REL.NOINC `($__internal_0_$__cuda_sm3x_div_rn_noftz_f32_slowpath) ;  /* 0x0000000000807944 */ /* 0x000fea0003c00000 */
[----:B------:R-:W-:-:S07]  /*0250*/  IMAD.MOV.U32 R6, RZ, RZ, R0 ;  /* 0x000000ffff067224 */ /* 0x000fce00078e0000 */
.L_x_1:
[----:B------:R-:W-:Y:S05]  /*0260*/  BSYNC.RECONVERGENT B0 ;  /* 0x0000000000007941 */ /* 0x000fea0003800200 */
.L_x_0:
[----:B------:R-:W-:Y:S01]  /*0270*/  I2FP.F32.U32 R0, R2 ;  /* 0x0000000200007245 */ /* 0x000fe20000201000 */
[----:B------:R-:W-:Y:S01]  /*0280*/  IMAD.MOV.U32 R8, RZ, RZ, 0x3a72b9d6 ;  /* 0x3a72b9d6ff087424 */ /* 0x000fe200078e00ff */
[----:B------:R-:W-:Y:S01]  /*0290*/  BSSY.RECONVERGENT B0, `(.L_x_2) ;  /* 0x000000d000007945 */ /* 0x000fe20003800200 */
[----:B------:R-:W-:Y:S01]  /*02a0*/  IMAD.MOV.U32 R3, RZ, RZ, 0x44870000 ;  /* 0x44870000ff037424 */ /* 0x000fe200078e00ff */
[----:B------:R-:W0:Y:S03]  /*02b0*/  FCHK P0, R0, 1080 ;  /* 0x4487000000007902 */ /* 0x000e260000000000 */
[----:B------:R-:W-:-:S04]  /*02c0*/  FFMA R3, R8, -R3, 1 ;  /* 0x3f80000008037423 */ /* 0x000fc80000000803 */
[----:B------:R-:W-:-:S04]  /*02d0*/  FFMA R3, R3, R8, 0.00092592590954154729843 ;  /* 0x3a72b9d603037423 */ /* 0x000fc80000000008 */
        /* <DEDUP_REMOVED lines=8> */
.L_x_3:
[----:B------:R-:W-:Y:S05]  /*0360*/  BSYNC.RECONVERGENT B0 ;  /* 0x0000000000007941 */ /* 0x000fea0003800200 */
.L_x_2:
[----:B------:R-:W0:Y:S01]  /*0370*/  LDCU.64 UR6, c[0x0][0x380] ;  /* 0x00007000ff0677ac */ /* 0x000e220008000a00 */
[----:B------:R-:W-:Y:S01]  /*0380*/  FMUL R6, R6, 255 ;  /* 0x437f000006067820 */ /* 0x000fe20000400000 */
[----:B------:R-:W-:Y:S01]  /*0390*/  FMUL R0, R2, 255 ;  /* 0x437f000002007820 */ /* 0x000fe20000400000 */
[----:B------:R-:W-:Y:S02]  /*03a0*/  IMAD.MOV.U32 R8, RZ, RZ, 0xff ;  /* 0x000000ffff087424 */ /* 0x000fe400078e00ff */
[----:B------:R-:W1:Y:S08]  /*03b0*/  F2I.U32.TRUNC.NTZ R5, R6 ;  /* 0x0000000600057305 */ /* 0x000e70000020f000 */
[----:B------:R-:W2:Y:S01]  /*03c0*/  F2I.U32.TRUNC.NTZ R9, R0 ;  /* 0x0000000000097305 */ /* 0x000ea2000020f000 */
[----:B0-----:R-:W-:-:S04]  /*03d0*/  LEA R2, P0, R4, UR6, 0x2 ;  /* 0x0000000604027c11 */ /* 0x001fc8000f8010ff */
[----:B------:R-:W-:Y:S02]  /*03e0*/  LEA.HI.X R3, R4, UR7, R7, 0x2, P0 ;  /* 0x0000000704037c11 */ /* 0x000fe400080f1407 */
[----:B------:R-:W-:-:S03]  /*03f0*/  PRMT R4, R8, 0x7610, R4 ;  /* 0x0000761008047816 */ /* 0x000fc60000000004 */
[----:B-1----:R-:W-:Y:S04]  /*0400*/  STG.E.U8 desc[UR4][R2.64], R5 ;  /* 0x0000000502007986 */ /* 0x002fe8000c101104 */
[----:B--2---:R-:W-:Y:S04]  /*0410*/  STG.E.U8 desc[UR4][R2.64+0x1], R9 ;  /* 0x0000010902007986 */ /* 0x004fe8000c101104 */
[----:B------:R-:W-:Y:S04]  /*0420*/  STG.E.U8 desc[UR4][R2.64+0x3], R4 ;  /* 0x0000030402007986 */ /* 0x000fe8000c101104 */
[----:B------:R-:W-:Y:S01]  /*0430*/  STG.E.U8 desc[UR4][R2.64+0x2], RZ ;  /* 0x000002ff02007986 */ /* 0x000fe2000c101104 */
[----:B------:R-:W-:Y:S05]  /*0440*/  EXIT ;  /* 0x000000000000794d */ /* 0x000fea0003800000 */
        .weak           $__internal_0_$__cuda_sm3x_div_rn_noftz_f32_slowpath
        .type           $__internal_0_$__cuda_sm3x_div_rn_noftz_f32_slowpath,@function
        .size           $__internal_0_$__cuda_sm3x_div_rn_noftz_f32_slowpath,(.L_x_17 - $__internal_0_$__cuda_sm3x_div_rn_noftz_f32_slowpath)
$__internal_0_$__cuda_sm3x_div_rn_noftz_f32_slowpath:
[----:B------:R-:W-:Y:S01]  /*0450*/  SHF.R.U32.HI R10, RZ, 0x17, R3 ;  /* 0x00000017ff0a7819 */ /* 0x000fe20000011603 */
[----:B------:R-:W-:Y:S01]  /*0460*/  BSSY.RECONVERGENT B1, `(.L_x_4) ;  /* 0x0000062000017945 */ /* 0x000fe20003800200 */
[----:B------:R-:W-:Y:S02]  /*0470*/  SHF.R.U32.HI R9, RZ, 0x17, R0 ;  /* 0x00000017ff097819 */ /* 0x000fe40000011600 */
[----:B------:R-:W-:Y:S02]  /*0480*/  LOP3.LUT R14, R10, 0xff, RZ, 0xc0, !PT ;  /* 0x000000ff0a0e7812 */ /* 0x000fe400078ec0ff */
[----:B------:R-:W-:-:S03]  /*0490*/  LOP3.LUT R12, R9, 0xff, RZ, 0xc0, !PT ;  /* 0x000000ff090c7812 */ /* 0x000fc600078ec0ff */
[----:B------:R-:W-:Y:S02]  /*04a0*/  VIADD R11, R14, 0xffffffff ;  /* 0xffffffff0e0b7836 */ /* 0x000fe40000000000 */
[----:B------:R-:W-:-:S03]  /*04b0*/  VIADD R10, R12, 0xffffffff ;  /* 0xffffffff0c0a7836 */ /* 0x000fc60000000000 */
[----:B------:R-:W-:-:S04]  /*04c0*/  ISETP.GT.U32.AND P0, PT, R11, 0xfd, PT ;  /* 0x000000fd0b00780c */ /* 0x000fc80003f04070 */
[----:B------:R-:W-:-:S13]  /*04d0*/  ISETP.GT.U32.OR P0, PT, R10, 0xfd, P0 ;  /* 0x000000fd0a00780c */ /* 0x000fda0000704470 */
[----:B------:R-:W-:Y:S01]  /*04e0*/  @!P0 IMAD.MOV.U32 R9, RZ, RZ, RZ ;  /* 0x000000ffff098224 */ /* 0x000fe200078e00ff */
[----:B------:R-:W-:Y:S06]  /*04f0*/  @!P0 BRA `(.L_x_5) ;  /* 0x00000000005c8947 */ /* 0x000fec0003800000 */
[----:B------:R-:W-:Y:S02]  /*0500*/  FSETP.GTU.FTZ.AND P0, PT, |R0|, +INF , PT ;  /* 0x7f8000000000780b */ /* 0x000fe40003f1c200 */
[----:B------:R-:W-:-:S04]  /*0510*/  FSETP.GTU.FTZ.AND P1, PT, |R3|, +INF , PT ;  /* 0x7f8000000300780b */ /* 0x000fc80003f3c200 */
[----:B------:R-:W-:-:S13]  /*0520*/  PLOP3.LUT P0, PT, P0, P1, PT, 0xf8, 0x8f ;  /* 0x00000000008f781c */ /* 0x000fda0000703f70 */
[----:B------:R-:W-:Y:S05]  /*0530*/  @P0 BRA `(.L_x_6) ;  /* 0x00000004004c0947 */ /* 0x000fea0003800000 */
[----:B------:R-:W-:-:S13]  /*0540*/  LOP3.LUT P0, RZ, R3, 0x7fffffff, R0, 0xc8, !PT ;  /* 0x7fffffff03ff7812 */ /* 0x000fda000780c800 */
[----:B------:R-:W-:Y:S05]  /*0550*/  @!P0 BRA `(.L_x_7) ;  /* 0x00000004003c8947 */ /* 0x000fea0003800000 */
[C---:B------:R-:W-:Y:S02]  /*0560*/  FSETP.NEU.FTZ.AND P2, PT, |R0|.reuse, +INF , PT ;  /* 0x7f8000000000780b */ /* 0x040fe40003f5d200 */
[----:B------:R-:W-:Y:S02]  /*0570*/  FSETP.NEU.FTZ.AND P1, PT, |R3|, +INF , PT ;  /* 0x7f8000000300780b */ /* 0x000fe40003f3d200 */
[----:B------:R-:W-:-:S11]  /*0580*/  FSETP.NEU.FTZ.AND P0, PT, |R0|, +INF , PT ;  /* 0x7f8000000000780b */ /* 0x000fd60003f1d200 */
[----:B------:R-:W-:Y:S05]  /*0590*/  @!P1 BRA !P2, `(.L_x_7) ;  /* 0x00000004002c9947 */ /* 0x000fea0005000000 */
[----:B------:R-:W-:-:S04]  /*05a0*/  LOP3.LUT P2, RZ, R0, 0x7fffffff, RZ, 0xc0, !PT ;  /* 0x7fffffff00ff7812 */ /* 0x000fc8000784c0ff */
[----:B------:R-:W-:-:S13]  /*05b0*/  PLOP3.LUT P1, PT, P1, P2, PT, 0x2f, 0xf2 ;  /* 0x0000000000f2781c */ /* 0x000fda0000f24577 */
[----:B------:R-:W-:Y:S05]  /*05c0*/  @P1 BRA `(.L_x_8) ;  /* 0x0000000400181947 */ /* 0x000fea0003800000 */
[----:B------:R-:W-:-:S04]  /*05d0*/  LOP3.LUT P1, RZ, R3, 0x7fffffff, RZ, 0xc0, !PT ;  /* 0x7fffffff03ff7812 */ /* 0x000fc8000782c0ff */
[----:B------:R-:W-:-:S13]  /*05e0*/  PLOP3.LUT P0, PT, P0, P1, PT, 0x2f, 0xf2 ;  /* 0x0000000000f2781c */ /* 0x000fda0000702577 */
[----:B------:R-:W-:Y:S05]  /*05f0*/  @P0 BRA `(.L_x_9) ;  /* 0x0000000400000947 */ /* 0x000fea0003800000 */
[----:B------:R-:W-:Y:S02]  /*0600*/  ISETP.GE.AND P0, PT, R10, RZ, PT ;  /* 0x000000ff0a00720c */ /* 0x000fe40003f06270 */
[----:B------:R-:W-:-:S11]  /*0610*/  ISETP.GE.AND P1, PT, R11, RZ, PT ;  /* 0x000000ff0b00720c */ /* 0x000fd60003f26270 */
[----:B------:R-:W-:Y:S02]  /*0620*/  @P0 IMAD.MOV.U32 R9, RZ, RZ, RZ ;  /* 0x000000ffff090224 */ /* 0x000fe400078e00ff */
[----:B------:R-:W-:Y:S01]  /*0630*/  @!P0 FFMA R0, R0, 1.84467440737095516160e+19, RZ ;  /* 0x5f80000000008823 */ /* 0x000fe200000000ff */
[----:B------:R-:W-:Y:S02]  /*0640*/  @!P0 IMAD.MOV.U32 R9, RZ, RZ, -0x40 ;  /* 0xffffffc0ff098424 */ /* 0x000fe400078e00ff */
[----:B------:R-:W-:Y:S02]  /*0650*/  @!P1 FFMA R3, R3, 1.84467440737095516160e+19, RZ ;  /* 0x5f80000003039823 */ /* 0x000fe400000000ff */
[----:B------:R-:W-:-:S07]  /*0660*/  @!P1 VIADD R9, R9, 0x40 ;  /* 0x0000004009099836 */ /* 0x000fce0000000000 */
.L_x_5:
[----:B------:R-:W-:Y:S01]  /*0670*/  LEA R10, R14, 0xc0800000, 0x17 ;  /* 0xc08000000e0a7811 */ /* 0x000fe200078eb8ff */
[----:B------:R-:W-:Y:S04]  /*0680*/  BSSY.RECONVERGENT B2, `(.L_x_10) ;  /* 0x0000036000027945 */ /* 0x000fe80003800200 */
[----:B------:R-:W-:Y:S02]  /*0690*/  IMAD.IADD R10, R3, 0x1, -R10 ;  /* 0x00000001030a7824 */ /* 0x000fe400078e0a0a */
[----:B------:R-:W-:Y:S02]  /*06a0*/  VIADD R3, R12, 0xffffff81 ;  /* 0xffffff810c037836 */ /* 0x000fe40000000000 */
[----:B------:R0:W1:Y:S01]  /*06b0*/  MUFU.RCP R11, R10 ;  /* 0x0000000a000b7308 */ /* 0x0000620000001000 */
[----:B------:R-:W-:Y:S01]  /*06c0*/  FADD.FTZ R13, -R10, -RZ ;  /* 0x800000ff0a0d7221 */ /* 0x000fe20000010100 */
[C---:B------:R-:W-:Y:S01]  /*06d0*/  IMAD R0, R3.reuse, -0x800000, R0 ;  /* 0xff80000003007824 */ /* 0x040fe200078e0200 */
[----:B0-----:R-:W-:-:S05]  /*06e0*/  IADD3 R10, PT, PT, R3, 0x7f, -R14 ;  /* 0x0000007f030a7810 */ /* 0x001fca0007ffe80e */
[----:B------:R-:W-:Y:S02]  /*06f0*/  IMAD.IADD R10, R10, 0x1, R9 ;  /* 0x000000010a0a7824 */ /* 0x000fe400078e0209 */
[----:B-1----:R-:W-:-:S04]  /*0700*/  FFMA R12, R11, R13, 1 ;  /* 0x3f8000000b0c7423 */ /* 0x002fc8000000000d */
[----:B------:R-:W-:-:S04]  /*0710*/  FFMA R16, R11, R12, R11 ;  /* 0x0000000c0b107223 */ /* 0x000fc8000000000b */
[----:B------:R-:W-:-:S04]  /*0720*/  FFMA R11, R0, R16, RZ ;  /* 0x00000010000b7223 */ /* 0x000fc800000000ff */
[----:B------:R-:W-:-:S04]  /*0730*/  FFMA R12, R13, R11, R0 ;  /* 0x0000000b0d0c7223 */ /* 0x000fc80000000000 */
[----:B------:R-:W-:-:S04]  /*0740*/  FFMA R11, R16, R12, R11 ;  /* 0x0000000c100b7223 */ /* 0x000fc8000000000b */
[----:B------:R-:W-:-:S04]  /*0750*/  FFMA R12, R13, R11, R0 ;  /* 0x0000000b0d0c7223 */ /* 0x000fc80000000000 */
[----:B------:R-:W-:-:S05]  /*0760*/  FFMA R0, R16, R12, R11 ;  /* 0x0000000c10007223 */ /* 0x000fca000000000b */
[----:B------:R-:W-:-:S04]  /*0770*/  SHF.R.U32.HI R3, RZ, 0x17, R0 ;  /* 0x00000017ff037819 */ /* 0x000fc80000011600 */
[----:B------:R-:W-:-:S05]  /*0780*/  LOP3.LUT R3, R3, 0xff, RZ, 0xc0, !PT ;  /* 0x000000ff03037812 */ /* 0x000fca00078ec0ff */
[----:B------:R-:W-:-:S04]  /*0790*/  IMAD.IADD R13, R3, 0x1, R10 ;  /* 0x00000001030d7824 */ /* 0x000fc800078e020a */
[----:B------:R-:W-:-:S05]  /*07a0*/  VIADD R3, R13, 0xffffffff ;  /* 0xffffffff0d037836 */ /* 0x000fca0000000000 */
[----:B------:R-:W-:-:S13]  /*07b0*/  ISETP.GE.U32.AND P0, PT, R3, 0xfe, PT ;  /* 0x000000fe0300780c */ /* 0x000fda0003f06070 */
[----:B------:R-:W-:Y:S05]  /*07c0*/  @!P0 BRA `(.L_x_11) ;  /* 0x0000000000808947 */ /* 0x000fea0003800000 */
[----:B------:R-:W-:-:S13]  /*07d0*/  ISETP.GT.AND P0, PT, R13, 0xfe, PT ;  /* 0x000000fe0d00780c */ /* 0x000fda0003f04270 */
[----:B------:R-:W-:Y:S05]  /*07e0*/  @P0 BRA `(.L_x_12) ;  /* 0x00000000006c0947 */ /* 0x000fea0003800000 */
[----:B------:R-:W-:-:S13]  /*07f0*/  ISETP.GE.AND P0, PT, R13, 0x1, PT ;  /* 0x000000010d00780c */ /* 0x000fda0003f06270 */
[----:B------:R-:W-:Y:S05]  /*0800*/  @P0 BRA `(.L_x_13) ;  /* 0x0000000000740947 */ /* 0x000fea0003800000 */
[----:B------:R-:W-:Y:S02]  /*0810*/  ISETP.GE.AND P0, PT, R13, -0x18, PT ;  /* 0xffffffe80d00780c */ /* 0x000fe40003f06270 */
[----:B------:R-:W-:-:S11]  /*0820*/  LOP3.LUT R0, R0, 0x80000000, RZ, 0xc0, !PT ;  /* 0x8000000000007812 */ /* 0x000fd600078ec0ff */
[----:B------:R-:W-:Y:S05]  /*0830*/  @!P0 BRA `(.L_x_13) ;  /* 0x0000000000688947 */ /* 0x000fea0003800000 */
[CCC-:B------:R-:W-:Y:S01]  /*0840*/  FFMA.RZ R3, R16.reuse, R12.reuse, R11.reuse ;  /* 0x0000000c10037223 */ /* 0x1c0fe2000000c00b */
[CCC-:B------:R-:W-:Y:S01]  /*0850*/  FFMA.RM R10, R16.reuse, R12.reuse, R11.reuse ;  /* 0x0000000c100a7223 */ /* 0x1c0fe2000000400b */
[C---:B------:R-:W-:Y:S02]  /*0860*/  ISETP.NE.AND P2, PT, R13.reuse, RZ, PT ;  /* 0x000000ff0d00720c */ /* 0x040fe40003f45270 */
[----:B------:R-:W-:Y:S02]  /*0870*/  ISETP.NE.AND P1, PT, R13, RZ, PT ;  /* 0x000000ff0d00720c */ /* 0x000fe40003f25270 */
[----:B------:R-:W-:Y:S01]  /*0880*/  LOP3.LUT R9, R3, 0x7fffff, RZ, 0xc0, !PT ;  /* 0x007fffff03097812 */ /* 0x000fe200078ec0ff */
[----:B------:R-:W-:Y:S01]  /*0890*/  FFMA.RP R3, R16, R12, R11 ;  /* 0x0000000c10037223 */ /* 0x000fe2000000800b */
[----:B------:R-:W-:Y:S02]  /*08a0*/  VIADD R12, R13, 0x20 ;  /* 0x000000200d0c7836 */ /* 0x000fe40000000000 */
[----:B------:R-:W-:Y:S01]  /*08b0*/  LOP3.LUT R9, R9, 0x800000, RZ, 0xfc, !PT ;  /* 0x0080000009097812 */ /* 0x000fe200078efcff */
[----:B------:R-:W-:Y:S01]  /*08c0*/  IMAD.MOV R11, RZ, RZ, -R13 ;  /* 0x000000ffff0b7224 */ /* 0x000fe200078e0a0d */
[----:B------:R-:W-:-:S02]  /*08d0*/  FSETP.NEU.FTZ.AND P0, PT, R3, R10, PT ;  /* 0x0000000a0300720b */ /* 0x000fc40003f1d000 */
[----:B------:R-:W-:Y:S02]  /*08e0*/  SHF.L.U32 R12, R9, R12, RZ ;  /* 0x0000000c090c7219 */ /* 0x000fe400000006ff */
[----:B------:R-:W-:Y:S02]  /*08f0*/  SEL R10, R11, RZ, P2 ;  /* 0x000000ff0b0a7207 */ /* 0x000fe40001000000 */
[----:B------:R-:W-:Y:S02]  /*0900*/  ISETP.NE.AND P1, PT, R12, RZ, P1 ;  /* 0x000000ff0c00720c */ /* 0x000fe40000f25270 */
[----:B------:R-:W-:Y:S02]  /*0910*/  SHF.R.U32.HI R10, RZ, R10, R9 ;  /* 0x0000000aff0a7219 */ /* 0x000fe40000011609 */
[----:B------:R-:W-:Y:S02]  /*0920*/  PLOP3.LUT P0, PT, P0, P1, PT, 0xf8, 0x8f ;  /* 0x00000000008f781c */ /* 0x000fe40000703f70 */
[----:B------:R-:W-:-:S02]  /*0930*/  SHF.R.U32.HI R12, RZ, 0x1, R10 ;  /* 0x00000001ff0c7819 */ /* 0x000fc4000001160a */
[----:B------:R-:W-:-:S04]  /*0940*/  SEL R3, RZ, 0x1, !P0 ;  /* 0x00000001ff037807 */ /* 0x000fc80004000000 */
[----:B------:R-:W-:-:S04]  /*0950*/  LOP3.LUT R3, R3, 0x1, R12, 0xf8, !PT ;  /* 0x0000000103037812 */ /* 0x000fc800078ef80c */
[----:B------:R-:W-:-:S05]  /*0960*/  LOP3.LUT R3, R3, R10, RZ, 0xc0, !PT ;  /* 0x0000000a03037212 */ /* 0x000fca00078ec0ff */
[----:B------:R-:W-:-:S05]  /*0970*/  IMAD.IADD R3, R12, 0x1, R3 ;  /* 0x000000010c037824 */ /* 0x000fca00078e0203 */
[----:B------:R-:W-:Y:S01]  /*0980*/  LOP3.LUT R0, R3, R0, RZ, 0xfc, !PT ;  /* 0x0000000003007212 */ /* 0x000fe200078efcff */
[----:B------:R-:W-:Y:S06]  /*0990*/  BRA `(.L_x_13) ;  /* 0x0000000000107947 */ /* 0x000fec0003800000 */
.L_x_12:
[----:B------:R-:W-:-:S04]  /*09a0*/  LOP3.LUT R0, R0, 0x80000000, RZ, 0xc0, !PT ;  /* 0x8000000000007812 */ /* 0x000fc800078ec0ff */
[----:B------:R-:W-:Y:S01]  /*09b0*/  LOP3.LUT R0, R0, 0x7f800000, RZ, 0xfc, !PT ;  /* 0x7f80000000007812 */ /* 0x000fe200078efcff */
[----:B------:R-:W-:Y:S06]  /*09c0*/  BRA `(.L_x_13) ;  /* 0x0000000000047947 */ /* 0x000fec0003800000 */
.L_x_11:
[----:B------:R-:W-:-:S07]  /*09d0*/  IMAD R0, R10, 0x800000, R0 ;  /* 0x008000000a007824 */ /* 0x000fce00078e0200 */
.L_x_13:
[----:B------:R-:W-:Y:S05]  /*09e0*/  BSYNC.RECONVERGENT B2 ;  /* 0x0000000000027941 */ /* 0x000fea0003800200 */
.L_x_10:
[----:B------:R-:W-:Y:S05]  /*09f0*/  BRA `(.L_x_14) ;  /* 0x0000000000207947 */ /* 0x000fea0003800000 */
.L_x_9:
[----:B------:R-:W-:-:S04]  /*0a00*/  LOP3.LUT R0, R3, 0x80000000, R0, 0x48, !PT ;  /* 0x8000000003007812 */ /* 0x000fc800078e4800 */
[----:B------:R-:W-:Y:S01]  /*0a10*/  LOP3.LUT R0, R0, 0x7f800000, RZ, 0xfc, !PT ;  /* 0x7f80000000007812 */ /* 0x000fe200078efcff */
[----:B------:R-:W-:Y:S06]  /*0a20*/  BRA `(.L_x_14) ;  /* 0x0000000000147947 */ /* 0x000fec0003800000 */
.L_x_8:
[----:B------:R-:W-:Y:S01]  /*0a30*/  LOP3.LUT R0, R3, 0x80000000, R0, 0x48, !PT ;  /* 0x8000000003007812 */ /* 0x000fe200078e4800 */
[----:B------:R-:W-:Y:S06]  /*0a40*/  BRA `(.L_x_14) ;  /* 0x00000000000c7947 */ /* 0x000fec0003800000 */
.L_x_7:
[----:B------:R-:W0:Y:S01]  /*0a50*/  MUFU.RSQ R0, -QNAN ;  /* 0xffc0000000007908 */ /* 0x000e220000001400 */
[----:B------:R-:W-:Y:S05]  /*0a60*/  BRA `(.L_x_14) ;  /* 0x0000000000047947 */ /* 0x000fea0003800000 */
.L_x_6:
[----:B------:R-:W-:-:S07]  /*0a70*/  FADD.FTZ R0, R0, R3 ;  /* 0x0000000300007221 */ /* 0x000fce0000010000 */
.L_x_14:
[----:B------:R-:W-:Y:S05]  /*0a80*/  BSYNC.RECONVERGENT B1 ;  /* 0x0000000000017941 */ /* 0x000fea0003800200 */
.L_x_4:
[----:B------:R-:W-:-:S04]  /*0a90*/  IMAD.MOV.U32 R9, RZ, RZ, 0x0 ;  /* 0x00000000ff097424 */ /* 0x000fc800078e00ff */
[----:B0-----:R-:W-:Y:S05]  /*0aa0*/  RET.REL.NODEC R8 `(_ZN11PolarTracer7details20RayTracingDispatcherEN6thrust24THRUST_300001_SM_1000_NS10device_ptrINS_4Vec4IhEEEENS3_INS0_22PolarTracerNonMeshDataEEE) ;  /* 0xfffffff408547950 */ /* 0x001fea0003c3ffff */
.L_x_15:
[----:B------:R-:W-:-:S00]  /*0ab0*/  BRA `(.L_x_15) ;  /* 0xfffffffc00fc7947 */ /* 0x000fc0000383ffff */
[----:B------:R-:W-:-:S00]  /*0ac0*/  NOP ;  /* 0x0000000000007918 */ /* 0x000fc00000000000 */
        /* <DEDUP_REMOVED lines=11> */
.L_x_17:


//--------------------- .text._ZN3cub18CUB_300001_SM_10006detail11EmptyKernelIvEEvv --------------------------
	.section	.text._ZN3cub18CUB_300001_SM_10006detail11EmptyKernelIvEEvv,"ax",@progbits
	.align	128
        .global         _ZN3cub18CUB_300001_SM_10006detail11EmptyKernelIvEEvv
        .type           _ZN3cub18CUB_300001_SM_10006detail11EmptyKernelIvEEvv,@function
        .size           _ZN3cub18CUB_300001_SM_10006detail11EmptyKernelIvEEvv,(.L_x_19 - _ZN3cub18CUB_300001_SM_10006detail11EmptyKernelIvEEvv)
        .other          _ZN3cub18CUB_300001_SM_10006detail11EmptyKernelIvEEvv,@"STO_CUDA_ENTRY STV_DEFAULT"
_ZN3cub18CUB_300001_SM_10006detail11EmptyKernelIvEEvv:
.text._ZN3cub18CUB_300001_SM_10006detail11EmptyKernelIvEEvv:
[----:B------:R-:W-:Y:S01]  /*0000*/  LDC R1, c[0x0][0x37c] ;  /* 0x0000df00ff017b82 */ /* 0x000fe20000000800 */
[----:B------:R-:W-:Y:S05]  /*0010*/  EXIT ;  /* 0x000000000000794d */ /* 0x000fea0003800000 */
.L_x_16:
        /* <DEDUP_REMOVED lines=14> */
.L_x_19:


//--------------------- .nv.shared.reserved.0     --------------------------
	.section	.nv.shared.reserved.0,"aw",@nobits
	.weak		__nv_reservedSMEM_offset_0_alias
	.size		__nv_reservedSMEM_offset_0_alias, 0, 64
	.other		__nv_reservedSMEM_offset_0_alias,@"STO_CUDA_RESERVED_SHARED STV_DEFAULT"
__nv_reservedSMEM_offset_0_alias:
	.zero		0
	.zero		64


//--------------------- .nv.global                --------------------------
	.section	.nv.global,"aw",@nobits
.nv.global:
	.type		_ZN34_INTERNAL_993bdcb7_4_k_cu_c405e7696thrust24THRUST_300001_SM_1000_NS3seqE,@object
	.size		_ZN34_INTERNAL_993bdcb7_4_k_cu_c405e7696thrust24THRUST_300001_SM_1000_NS3seqE,(_ZN34_INTERNAL_993bdcb7_4_k_cu_c405e7694cuda3std3__48in_placeE - _ZN34_INTERNAL_993bdcb7_4_k_cu_c405e7696thrust24THRUST_300001_SM_1000_NS3seqE)
_ZN34_INTERNAL_993bdcb7_4_k_cu_c405e7696thrust24THRUST_300001_SM_1000_NS3seqE:
	.zero		1
	.type		_ZN34_INTERNAL_993bdcb7_4_k_cu_c405e7694cuda3std3__48in_placeE,@object
	.size		_ZN34_INTERNAL_993bdcb7_4_k_cu_c405e7694cuda3std3__48in_placeE,(_ZN34_INTERNAL_993bdcb7_4_k_cu_c405e7694cuda3std6ranges3__45__cpo4sizeE - _ZN34_INTERNAL_993bdcb7_4_k_cu_c405e7694cuda3std3__48in_placeE)
_ZN34_INTERNAL_993bdcb7_4_k_cu_c405e7694cuda3std3__48in_placeE:
	.zero		1
	.type		_ZN34_INTERNAL_993bdcb7_4_k_cu_c405e7694cuda3std6ranges3__45__cpo4sizeE,@object
	.size		_ZN34_INTERNAL_993bdcb7_4_k_cu_c405e7694cuda3std6ranges3__45__cpo4sizeE,(_ZN34_INTERNAL_993bdcb7_4_k_cu_c405e7696thrust24THRUST_300001_SM_1000_NS12placeholders2_3E - _ZN34_INTERNAL_993bdcb7_4_k_cu_c405e7694cuda3std6ranges3__45__cpo4sizeE)
_ZN34_INTERNAL_993bdcb7_4_k_cu_c405e7694cuda3std6ranges3__45__cpo4sizeE:
	.zero		1
	.type		_ZN34_INTERNAL_993bdcb7_4_k_cu_c405e7696thrust24THRUST_300001_SM_1000_NS12placeholders2_3E,@object
	.size		_ZN34_INTERNAL_993bdcb7_4_k_cu_c405e7696thrust24THRUST_300001_SM_1000_NS12placeholders2_3E,(_ZN34_INTERNAL_993bdcb7_4_k_cu_c405e7694cuda3std3__45__cpo6cbeginE - _ZN34_INTERNAL_993bdcb7_4_k_cu_c405e7696thrust24THRUST_300001_SM_1000_NS12placeholders2_3E)
_ZN34_INTERNAL_993bdcb7_4_k_cu_c405e7696thrust24THRUST_300001_SM_1000_NS12placeholders2_3E:
	.zero		1
	.type		_ZN34_INTERNAL_993bdcb7_4_k_cu_c405e7694cuda3std3__45__cpo6cbeginE,@object
	.size		_ZN34_INTERNAL_993bdcb7_4_k_cu_c405e7694cuda3std3__45__cpo6cbeginE,(_ZN34_INTERNAL_993bdcb7_4_k_cu_c405e7694cuda3std6ranges3__45__cpo6cbeginE - _ZN34_INTERNAL_993bdcb7_4_k_cu_c405e7694cuda3std3__45__cpo6cbeginE)
_ZN34_INTERNAL_993bdcb7_4_k_cu_c405e7694cuda3std3__45__cpo6cbeginE:
	.zero		1
	.type		_ZN34_INTERNAL_993bdcb7_4_k_cu_c405e7694cuda3std6ranges3__45__cpo6cbeginE,@object
	.size		_ZN34_INTERNAL_993bdcb7_4_k_cu_c405e7694cuda3std6ranges3__45__cpo6cbeginE,(_ZN34_INTERNAL_993bdcb7_4_k_cu_c405e7696thrust24THRUST_300001_SM_1000_NS12placeholders2_7E - _ZN34_INTERNAL_993bdcb7_4_k_cu_c405e7694cuda3std6ranges3__45__cpo6cbeginE)
_ZN34_INTERNAL_993bdcb7_4_k_cu_c405e7694cuda3std6ranges3__45__cpo6cbeginE:
	.zero		1
	.type		_ZN34_INTERNAL_993bdcb7_4_k_cu_c405e7696thrust24THRUST_300001_SM_1000_NS12placeholders2_7E,@object
	.size		_ZN34_INTERNAL_993bdcb7_4_k_cu_c405e7696thrust24THRUST_300001_SM_1000_NS12placeholders2_7E,(_ZN34_INTERNAL_993bdcb7_4_k_cu_c405e7694cuda3std3__45__cpo7crbeginE - _ZN34_INTERNAL_993bdcb7_4_k_cu_c405e7696thrust24THRUST_300001_SM_1000_NS12placeholders2_7E)
_ZN34_INTERNAL_993bdcb7_4_k_cu_c405e7696thrust24THRUST_300001_SM_1000_NS12placeholders2_7E:
	.zero		1
	.type		_ZN34_INTERNAL_993bdcb7_4_k_cu_c405e7694cuda3std3__45__cpo7crbeginE,@object
	.size		_ZN34_INTERNAL_993bdcb7_4_k_cu_c405e7694cuda3std3__45__cpo7crbeginE,(_ZN34_INTERNAL_993bdcb7_4_k_cu_c405e7694cuda3std6ranges3__45__cpo4nextE - _ZN34_INTERNAL_993bdcb7_4_k_cu_c405e7694cuda3std3__45__cpo7crbeginE)
_ZN34_INTERNAL_993bdcb7_4_k_cu_c405e7694cuda3std3__45__cpo7crbeginE:
	.zero		1
	.type		_ZN34_INTERNAL_993bdcb7_4_k_cu_c405e7694cuda3std6ranges3__45__cpo4nextE,@object
	.size		_ZN34_INTERNAL_993bdcb7_4_k_cu_c405e7694cuda3std6ranges3__45__cpo4nextE,(_ZN34_INTERNAL_993bdcb7_4_k_cu_c405e7694cuda3std6ranges3__45__cpo4swapE - _ZN34_INTERNAL_993bdcb7_4_k_cu_c405e7694cuda3std6ranges3__45__cpo4nextE)
_ZN34_INTERNAL_993bdcb7_4_k_cu_c405e7694cuda3std6ranges3__45__cpo4nextE:
	.zero		1
	.type		_ZN34_INTERNAL_993bdcb7_4_k_cu_c405e7694cuda3std6ranges3__45__cpo4swapE,@object
	.size		_ZN34_INTERNAL_993bdcb7_4_k_cu_c405e7694cuda3std6ranges3__45__cpo4swapE,(_ZN34_INTERNAL_993bdcb7_4_k_cu_c405e7696thrust24THRUST_300001_SM_1000_NS8cuda_cub3parE - _ZN34_INTERNAL_993bdcb7_4_k_cu_c405e7694cuda3std6ranges3__45__cpo4swapE)
_ZN34_INTERNAL_993bdcb7_4_k_cu_c405e7694cuda3std6ranges3__45__cpo4swapE:
	.zero		1
	.type		_ZN34_INTERNAL_993bdcb7_4_k_cu_c405e7696thrust24THRUST_300001_SM_1000_NS8cuda_cub3parE,@object
	.size		_ZN34_INTERNAL_993bdcb7_4_k_cu_c405e7696thrust24THRUST_300001_SM_1000_NS8cuda_cub3parE,(_ZN34_INTERNAL_993bdcb7_4_k_cu_c405e7696thrust24THRUST_300001_SM_1000_NS12placeholders2_9E - _ZN34_INTERNAL_993bdcb7_4_k_cu_c405e7696thrust24THRUST_300001_SM_1000_NS8cuda_cub3parE)
_ZN34_INTERNAL_993bdcb7_4_k_cu_c405e7696thrust24THRUST_300001_SM_1000_NS8cuda_cub3parE:
	.zero		1
	.type		_ZN34_INTERNAL_993bdcb7_4_k_cu_c405e7696thrust24THRUST_300001_SM_1000_NS12placeholders2_9E,@object
	.size		_ZN34_INTERNAL_993bdcb7_4_k_cu_c405e7696thrust24THRUST_300001_SM_1000_NS12placeholders2_9E,(_ZN34_INTERNAL_993bdcb7_4_k_cu_c405e7694cuda3std3__436_GLOBAL__N__993bdcb7_4_k_cu_c405e7696ignoreE - _ZN34_INTERNAL_993bdcb7_4_k_cu_c405e7696thrust24THRUST_300001_SM_1000_NS12placeholders2_9E)
_ZN34_INTERNAL_993bdcb7_4_k_cu_c405e7696thrust24THRUST_300001_SM_1000_NS12placeholders2_9E:
	.zero		1
	.type		_ZN34_INTERNAL_993bdcb7_4_k_cu_c405e7694cuda3std3__436_GLOBAL__N__993bdcb7_4_k_cu_c405e7696ignoreE,@object
	.size		_ZN34_INTERNAL_993bdcb7_4_k_cu_c405e7694cuda3std3__436_GLOBAL__N__993bdcb7_4_k_cu_c405e7696ignoreE,(_ZN34_INTERNAL_993bdcb7_4_k_cu_c405e7694cuda3std6ranges3__45__cpo4dataE - _ZN34_INTERNAL_993bdcb7_4_k_cu_c405e7694cuda3std3__436_GLOBAL__N__993bdcb7_4_k_cu_c405e7696ignoreE)
_ZN34_INTERNAL_993bdcb7_4_k_cu_c405e7694cuda3std3__436_GLOBAL__N__993bdcb7_4_k_cu_c405e7696ignoreE:
	.zero		1
	.type		_ZN34_INTERNAL_993bdcb7_4_k_cu_c405e7694cuda3std6ranges3__45__cpo4dataE,@object
	.size		_ZN34_INTERNAL_993bdcb7_4_k_cu_c405e7694cuda3std6ranges3__45__cpo4dataE,(_ZN34_INTERNAL_993bdcb7_4_k_cu_c405e7696thrust24THRUST_300001_SM_1000_NS12placeholders2_1E - _ZN34_INTERNAL_993bdcb7_4_k_cu_c405e7694cuda3std6ranges3__45__cpo4dataE)
_ZN34_INTERNAL_993bdcb7_4_k_cu_c405e7694cuda3std6ranges3__45__cpo4dataE:
	.zero		1
	.type		_ZN34_INTERNAL_993bdcb7_4_k_cu_c405e7696thrust24THRUST_300001_SM_1000_NS12placeholders2_1E,@object
	.size		_ZN34_INTERNAL_993bdcb7_4_k_cu_c405e7696thrust24THRUST_300001_SM_1000_NS12placeholders2_1E,(_ZN34_INTERNAL_993bdcb7_4_k_cu_c405e7694cuda3std3__45__cpo5beginE - _ZN34_INTERNAL_993bdcb7_4_k_cu_c405e7696thrust24THRUST_300001_SM_1000_NS12placeholders2_1E)
_ZN34_INTERNAL_993bdcb7_4_k_cu_c405e7696thrust24THRUST_300001_SM_1000_NS12placeholders2_1E:
	.zero		1
	.type		_ZN34_INTERNAL_993bdcb7_4_k_cu_c405e7694cuda3std3__45__cpo5beginE,@object
	.size		_ZN34_INTERNAL_993bdcb7_4_k_cu_c405e7694cuda3std3__45__cpo5beginE,(_ZN34_INTERNAL_993bdcb7_4_k_cu_c405e7694cuda3std6ranges3__45__cpo5beginE - _ZN34_INTERNAL_993bdcb7_4_k_cu_c405e7694cuda3std3__45__cpo5beginE)
_ZN34_INTERNAL_993bdcb7_4_k_cu_c405e7694cuda3std3__45__cpo5beginE:
	.zero		1
	.type		_ZN34_INTERNAL_993bdcb7_4_k_cu_c405e7694cuda3std6ranges3__45__cpo5beginE,@object
	.size		_ZN34_INTERNAL_993bdcb7_4_k_cu_c405e7694cuda3std6ranges3__45__cpo5beginE,(_ZN34_INTERNAL_993bdcb7_4_k_cu_c405e7696thrust24THRUST_300001_SM_1000_NS12placeholders2_5E - _ZN34_INTERNAL_993bdcb7_4_k_cu_c405e7694cuda3std6ranges3__45__cpo5beginE)
_ZN34_INTERNAL_993bdcb7_4_k_cu_c405e7694cuda3std6ranges3__45__cpo5beginE:
	.zero		1
	.type		_ZN34_INTERNAL_993bdcb7_4_k_cu_c405e7696thrust24THRUST_300001_SM_1000_NS12placeholders2_5E,@object
	.size		_ZN34_INTERNAL_993bdcb7_4_k_cu_c405e7696thrust24THRUST_300001_SM_1000_NS12placeholders2_5E,(_ZN34_INTERNAL_993bdcb7_4_k_cu_c405e7694cuda3std3__45__cpo6rbeginE - _ZN34_INTERNAL_993bdcb7_4_k_cu_c405e7696thrust24THRUST_300001_SM_1000_NS12placeholders2_5E)
_ZN34_INTERNAL_993bdcb7_4_k_cu_c405e7696thrust24THRUST_300001_SM_1000_NS12placeholders2_5E:
	.zero		1
	.type		_ZN34_INTERNAL_993bdcb7_4_k_cu_c405e7694cuda3std3__45__cpo6rbeginE,@object
	.size		_ZN34_INTERNAL_993bdcb7_4_k_cu_c405e7694cuda3std3__45__cpo6rbeginE,(_ZN34_INTERNAL_993bdcb7_4_k_cu_c405e7694cuda3std6ranges3__45__cpo7advanceE - _ZN34_INTERNAL_993bdcb7_4_k_cu_c405e7694cuda3std3__45__cpo6rbeginE)
_ZN34_INTERNAL_993bdcb7_4_k_cu_c405e7694cuda3std3__45__cpo6rbeginE:
	.zero		1
	.type		_ZN34_INTERNAL_993bdcb7_4_k_cu_c405e7694cuda3std6ranges3__45__cpo7advanceE,@object
	.size		_ZN34_INTERNAL_993bdcb7_4_k_cu_c405e7694cuda3std6ranges3__45__cpo7advanceE,(_ZN34_INTERNAL_993bdcb7_4_k_cu_c405e7694cuda3std3__47nulloptE - _ZN34_INTERNAL_993bdcb7_4_k_cu_c405e7694cuda3std6ranges3__45__cpo7advanceE)
_ZN34_INTERNAL_993bdcb7_4_k_cu_c405e7694cuda3std6ranges3__45__cpo7advanceE:
	.zero		1
	.type		_ZN34_INTERNAL_993bdcb7_4_k_cu_c405e7694cuda3std3__47nulloptE,@object
	.size		_ZN34_INTERNAL_993bdcb7_4_k_cu_c405e7694cuda3std3__47nulloptE,(_ZN34_INTERNAL_993bdcb7_4_k_cu_c405e7694cuda3std6ranges3__45__cpo8distanceE - _ZN34_INTERNAL_993bdcb7_4_k_cu_c405e7694cuda3std3__47nulloptE)
_ZN34_INTERNAL_993bdcb7_4_k_cu_c405e7694cuda3std3__47nulloptE:
	.zero		1
	.type		_ZN34_INTERNAL_993bdcb7_4_k_cu_c405e7694cuda3std6ranges3__45__cpo8distanceE,@object
	.size		_ZN34_INTERNAL_993bdcb7_4_k_cu_c405e7694cuda3std6ranges3__45__cpo8distanceE,(_ZN34_INTERNAL_993bdcb7_4_k_cu_c405e7696thrust24THRUST_300001_SM_1000_NS12placeholders3_10E - _ZN34_INTERNAL_993bdcb7_4_k_cu_c405e7694cuda3std6ranges3__45__cpo8distanceE)
_ZN34_INTERNAL_993bdcb7_4_k_cu_c405e7694cuda3std6ranges3__45__cpo8distanceE:
	.zero		1
	.type		_ZN34_INTERNAL_993bdcb7_4_k_cu_c405e7696thrust24THRUST_300001_SM_1000_NS12placeholders3_10E,@object
	.size		_ZN34_INTERNAL_993bdcb7_4_k_cu_c405e7696thrust24THRUST_300001_SM_1000_NS12placeholders3_10E,(_ZN34_INTERNAL_993bdcb7_4_k_cu_c405e7694cuda3std3__419piecewise_constructE - _ZN34_INTERNAL_993bdcb7_4_k_cu_c405e7696thrust24THRUST_300001_SM_1000_NS12placeholders3_10E)
_ZN34_INTERNAL_993bdcb7_4_k_cu_c405e7696thrust24THRUST_300001_SM_1000_NS12placeholders3_10E:
	.zero		1
	.type		_ZN34_INTERNAL_993bdcb7_4_k_cu_c405e7694cuda3std3__419piecewise_constructE,@object
	.size		_ZN34_INTERNAL_993bdcb7_4_k_cu_c405e7694cuda3std3__419piecewise_constructE,(_ZN34_INTERNAL_993bdcb7_4_k_cu_c405e7694cuda3std6ranges3__45__cpo5cdataE - _ZN34_INTERNAL_993bdcb7_4_k_cu_c405e7694cuda3std3__419piecewise_constructE)
_ZN34_INTERNAL_993bdcb7_4_k_cu_c405e7694cuda3std3__419piecewise_constructE:
	.zero		1
	.type		_ZN34_INTERNAL_993bdcb7_4_k_cu_c405e7694cuda3std6ranges3__45__cpo5cdataE,@object
	.size		_ZN34_INTERNAL_993bdcb7_4_k_cu_c405e7694cuda3std6ranges3__45__cpo5cdataE,(_ZN34_INTERNAL_993bdcb7_4_k_cu_c405e7696thrust24THRUST_300001_SM_1000_NS12placeholders2_2E - _ZN34_INTERNAL_993bdcb7_4_k_cu_c405e7694cuda3std6ranges3__45__cpo5cdataE)
_ZN34_INTERNAL_993bdcb7_4_k_cu_c405e7694cuda3std6ranges3__45__cpo5cdataE:
	.zero		1
	.type		_ZN34_INTERNAL_993bdcb7_4_k_cu_c405e7696thrust24THRUST_300001_SM_1000_NS12placeholders2_2E,@object
	.size		_ZN34_INTERNAL_993bdcb7_4_k_cu_c405e7696thrust24THRUST_300001_SM_1000_NS12placeholders2_2E,(_ZN34_INTERNAL_993bdcb7_4_k_cu_c405e7694cuda3std3__45__cpo3endE - _ZN34_INTERNAL_993bdcb7_4_k_cu_c405e7696thrust24THRUST_300001_SM_1000_NS12placeholders2_2E)
_ZN34_INTERNAL_993bdcb7_4_k_cu_c405e7696thrust24THRUST_300001_SM_1000_NS12placeholders2_2E:
	.zero		1
	.type		_ZN34_INTERNAL_993bdcb7_4_k_cu_c405e7694cuda3std3__45__cpo3endE,@object
	.size		_ZN34_INTERNAL_993bdcb7_4_k_cu_c405e7694cuda3std3__45__cpo3endE,(_ZN34_INTERNAL_993bdcb7_4_k_cu_c405e7694cuda3std6ranges3__45__cpo3endE - _ZN34_INTERNAL_993bdcb7_4_k_cu_c405e7694cuda3std3__45__cpo3endE)
_ZN34_INTERNAL_993bdcb7_4_k_cu_c405e7694cuda3std3__45__cpo3endE:
	.zero		1
	.type		_ZN34_INTERNAL_993bdcb7_4_k_cu_c405e7694cuda3std6ranges3__45__cpo3endE,@object
	.size		_ZN34_INTERNAL_993bdcb7_4_k_cu_c405e7694cuda3std6ranges3__45__cpo3endE,(_ZN34_INTERNAL_993bdcb7_4_k_cu_c405e7696thrust24THRUST_300001_SM_1000_NS12placeholders2_6E - _ZN34_INTERNAL_993bdcb7_4_k_cu_c405e7694cuda3std6ranges3__45__cpo3endE)
_ZN34_INTERNAL_993bdcb7_4_k_cu_c405e7694cuda3std6ranges3__45__cpo3endE:
	.zero		1
	.type		_ZN34_INTERNAL_993bdcb7_4_k_cu_c405e7696thrust24THRUST_300001_SM_1000_NS12placeholders2_6E,@object
	.size		_ZN34_INTERNAL_993bdcb7_4_k_cu_c405e7696thrust24THRUST_300001_SM_1000_NS12placeholders2_6E,(_ZN34_INTERNAL_993bdcb7_4_k_cu_c405e7694cuda3std3__45__cpo4rendE - _ZN34_INTERNAL_993bdcb7_4_k_cu_c405e7696thrust24THRUST_300001_SM_1000_NS12placeholders2_6E)
_ZN34_INTERNAL_993bdcb7_4_k_cu_c405e7696thrust24THRUST_300001_SM_1000_NS12placeholders2_6E:
	.zero		1
	.type		_ZN34_INTERNAL_993bdcb7_4_k_cu_c405e7694cuda3std3__45__cpo4rendE,@object
	.size		_ZN34_INTERNAL_993bdcb7_4_k_cu_c405e7694cuda3std3__45__cpo4rendE,(_ZN34_INTERNAL_993bdcb7_4_k_cu_c405e7694cuda3std6ranges3__45__cpo9iter_swapE - _ZN34_INTERNAL_993bdcb7_4_k_cu_c405e7694cuda3std3__45__cpo4rendE)
_ZN34_INTERNAL_993bdcb7_4_k_cu_c405e7694cuda3std3__45__cpo4rendE:
	.zero		1
	.type		_ZN34_INTERNAL_993bdcb7_4_k_cu_c405e7694cuda3std6ranges3__45__cpo9iter_swapE,@object
	.size		_ZN34_INTERNAL_993bdcb7_4_k_cu_c405e7694cuda3std6ranges3__45__cpo9iter_swapE,(_ZN34_INTERNAL_993bdcb7_4_k_cu_c405e7694cuda3std3__48unexpectE - _ZN34_INTERNAL_993bdcb7_4_k_cu_c405e7694cuda3std6ranges3__45__cpo9iter_swapE)
_ZN34_INTERNAL_993bdcb7_4_k_cu_c405e7694cuda3std6ranges3__45__cpo9iter_swapE:
	.zero		1
	.type		_ZN34_INTERNAL_993bdcb7_4_k_cu_c405e7694cuda3std3__48unexpectE,@object
	.size		_ZN34_INTERNAL_993bdcb7_4_k_cu_c405e7694cuda3std3__48unexpectE,(_ZN34_INTERNAL_993bdcb7_4_k_cu_c405e7696thrust24THRUST_300001_SM_1000_NS6system6detail10sequential3seqE - _ZN34_INTERNAL_993bdcb7_4_k_cu_c405e7694cuda3std3__48unexpectE)
_ZN34_INTERNAL_993bdcb7_4_k_cu_c405e7694cuda3std3__48unexpectE:
	.zero		1
	.type		_ZN34_INTERNAL_993bdcb7_4_k_cu_c405e7696thrust24THRUST_300001_SM_1000_NS6system6detail10sequential3seqE,@object
	.size		_ZN34_INTERNAL_993bdcb7_4_k_cu_c405e7696thrust24THRUST_300001_SM_1000_NS6system6detail10sequential3seqE,(_ZN34_INTERNAL_993bdcb7_4_k_cu_c405e7696thrust24THRUST_300001_SM_1000_NS12placeholders2_4E - _ZN34_INTERNAL_993bdcb7_4_k_cu_c405e7696thrust24THRUST_300001_SM_1000_NS6system6detail10sequential3seqE)
_ZN34_INTERNAL_993bdcb7_4_k_cu_c405e7696thrust24THRUST_300001_SM_1000_NS6system6detail10sequential3seqE:
	.zero		1
	.type		_ZN34_INTERNAL_993bdcb7_4_k_cu_c405e7696thrust24THRUST_300001_SM_1000_NS12placeholders2_4E,@object
	.size		_ZN34_INTERNAL_993bdcb7_4_k_cu_c405e7696thrust24THRUST_300001_SM_1000_NS12placeholders2_4E,(_ZN34_INTERNAL_993bdcb7_4_k_cu_c405e7694cuda3std3__45__cpo4cendE - _ZN34_INTERNAL_993bdcb7_4_k_cu_c405e7696thrust24THRUST_300001_SM_1000_NS12placeholders2_4E)
_ZN34_INTERNAL_993bdcb7_4_k_cu_c405e7696thrust24THRUST_300001_SM_1000_NS12placeholders2_4E:
	.zero		1
	.type		_ZN34_INTERNAL_993bdcb7_4_k_cu_c405e7694cuda3std3__45__cpo4cendE,@object
	.size		_ZN34_INTERNAL_993bdcb7_4_k_cu_c405e7694cuda3std3__45__cpo4cendE,(_ZN34_INTERNAL_993bdcb7_4_k_cu_c405e7694cuda3std6ranges3__45__cpo4cendE - _ZN34_INTERNAL_993bdcb7_4_k_cu_c405e7694cuda3std3__45__cpo4cendE)
_ZN34_INTERNAL_993bdcb7_4_k_cu_c405e7694cuda3std3__45__cpo4cendE:
	.zero		1
	.type		_ZN34_INTERNAL_993bdcb7_4_k_cu_c405e7694cuda3std6ranges3__45__cpo4cendE,@object
	.size		_ZN34_INTERNAL_993bdcb7_4_k_cu_c405e7694cuda3std6ranges3__45__cpo4cendE,(_ZN34_INTERNAL_993bdcb7_4_k_cu_c405e7694cuda3std3__420unreachable_sentinelE - _ZN34_INTERNAL_993bdcb7_4_k_cu_c405e7694cuda3std6ranges3__45__cpo4cendE)
_ZN34_INTERNAL_993bdcb7_4_k_cu_c405e7694cuda3std6ranges3__45__cpo4cendE:
	.zero		1
	.type		_ZN34_INTERNAL_993bdcb7_4_k_cu_c405e7694cuda3std3__420unreachable_sentinelE,@object
	.size		_ZN34_INTERNAL_993bdcb7_4_k_cu_c405e7694cuda3std3__420unreachable_sentinelE,(_ZN34_INTERNAL_993bdcb7_4_k_cu_c405e7694cuda3std6ranges3__45__cpo5ssizeE - _ZN34_INTERNAL_993bdcb7_4_k_cu_c405e7694cuda3std3__420unreachable_sentinelE)
_ZN34_INTERNAL_993bdcb7_4_k_cu_c405e7694cuda3std3__420unreachable_sentinelE:
	.zero		1
	.type		_ZN34_INTERNAL_993bdcb7_4_k_cu_c405e7694cuda3std6ranges3__45__cpo5ssizeE,@object
	.size		_ZN34_INTERNAL_993bdcb7_4_k_cu_c405e7694cuda3std6ranges3__45__cpo5ssizeE,(_ZN34_INTERNAL_993bdcb7_4_k_cu_c405e7696thrust24THRUST_300001_SM_1000_NS12placeholders2_8E - _ZN34_INTERNAL_993bdcb7_4_k_cu_c405e7694cuda3std6ranges3__45__cpo5ssizeE)
_ZN34_INTERNAL_993bdcb7_4_k_cu_c405e7694cuda3std6ranges3__45__cpo5ssizeE:
	.zero		1
	.type		_ZN34_INTERNAL_993bdcb7_4_k_cu_c405e7696thrust24THRUST_300001_SM_1000_NS12placeholders2_8E,@object
	.size		_ZN34_INTERNAL_993bdcb7_4_k_cu_c405e7696thrust24THRUST_300001_SM_1000_NS12placeholders2_8E,(_ZN34_INTERNAL_993bdcb7_4_k_cu_c405e7694cuda3std3__45__cpo5crendE - _ZN34_INTERNAL_993bdcb7_4_k_cu_c405e7696thrust24THRUST_300001_SM_1000_NS12placeholders2_8E)
_ZN34_INTERNAL_993bdcb7_4_k_cu_c405e7696thrust24THRUST_300001_SM_1000_NS12placeholders2_8E:
	.zero		1
	.type		_ZN34_INTERNAL_993bdcb7_4_k_cu_c405e7694cuda3std3__45__cpo5crendE,@object
	.size		_ZN34_INTERNAL_993bdcb7_4_k_cu_c405e7694cuda3std3__45__cpo5crendE,(_ZN34_INTERNAL_993bdcb7_4_k_cu_c405e7694cuda3std6ranges3__45__cpo4prevE - _ZN34_INTERNAL_993bdcb7_4_k_cu_c405e7694cuda3std3__45__cpo5crendE)
_ZN34_INTERNAL_993bdcb7_4_k_cu_c405e7694cuda3std3__45__cpo5crendE:
	.zero		1
	.type		_ZN34_INTERNAL_993bdcb7_4_k_cu_c405e7694cuda3std6ranges3__45__cpo4prevE,@object
	.size		_ZN34_INTERNAL_993bdcb7_4_k_cu_c405e7694cuda3std6ranges3__45__cpo4prevE,(_ZN34_INTERNAL_993bdcb7_4_k_cu_c405e7694cuda3std6ranges3__45__cpo9iter_moveE - _ZN34_INTERNAL_993bdcb7_4_k_cu_c405e7694cuda3std6ranges3__45__cpo4prevE)
_ZN34_INTERNAL_993bdcb7_4_k_cu_c405e7694cuda3std6ranges3__45__cpo4prevE:
	.zero		1
	.type		_ZN34_INTERNAL_993bdcb7_4_k_cu_c405e7694cuda3std6ranges3__45__cpo9iter_moveE,@object
	.size		_ZN34_INTERNAL_993bdcb7_4_k_cu_c405e7694cuda3std6ranges3__45__cpo9iter_moveE,(_ZN34_INTERNAL_993bdcb7_4_k_cu_c405e7696thrust24THRUST_300001_SM_1000_NS8cuda_cub10par_nosyncE - _ZN34_INTERNAL_993bdcb7_4_k_cu_c405e7694cuda3std6ranges3__45__cpo9iter_moveE)
_ZN34_INTERNAL_993bdcb7_4_k_cu_c405e7694cuda3std6ranges3__45__cpo9iter_moveE:
	.zero		1
	.type		_ZN34_INTERNAL_993bdcb7_4_k_cu_c405e7696thrust24THRUST_300001_SM_1000_NS8cuda_cub10par_nosyncE,@object
	.size		_ZN34_INTERNAL_993bdcb7_4_k_cu_c405e7696thrust24THRUST_300001_SM_1000_NS8cuda_cub10par_nosyncE,(.L_31 - _ZN34_INTERNAL_993bdcb7_4_k_cu_c405e7696thrust24THRUST_300001_SM_1000_NS8cuda_cub10par_nosyncE)
_ZN34_INTERNAL_993bdcb7_4_k_cu_c405e7696thrust24THRUST_300001_SM_1000_NS8cuda_cub10par_nosyncE:
	.zero		1
.L_31:


//--------------------- .nv.constant0._ZN11PolarTracer7details20RayTracingDispatcherEN6thrust24THRUST_300001_SM_1000_NS10device_ptrINS_4Vec4IhEEEENS3_INS0_22PolarTracerNonMeshDataEEE --------------------------
	.section	.nv.constant0._ZN11PolarTracer7details20RayTracingDispatcherEN6thrust24THRUST_300001_SM_1000_NS10device_ptrINS_4Vec4IhEEEENS3_INS0_22PolarTracerNonMeshDataEEE,"a",@progbits
	.sectionflags	@""
	.align	4
.nv.constant0._ZN11PolarTracer7details20RayTracingDispatcherEN6thrust24THRUST_300001_SM_1000_NS10device_ptrINS_4Vec4IhEEEENS3_INS0_22PolarTracerNonMeshDataEEE:
	.zero		912


//--------------------- .nv.constant0._ZN3cub18CUB_300001_SM_10006detail11EmptyKernelIvEEvv --------------------------
	.section	.nv.constant0._ZN3cub18CUB_300001_SM_10006detail11EmptyKernelIvEEvv,"a",@progbits
	.sectionflags	@""
	.align	4
.nv.constant0._ZN3cub18CUB_300001_SM_10006detail11EmptyKernelIvEEvv:
	.zero		896


//--------------------- SYMBOLS --------------------------

	.type		.nv.reservedSmem.offset0,@object
	.size		.nv.reservedSmem.offset0,0x4
